	.headerflags	@"EF_CUDA_TEXMODE_UNIFIED EF_CUDA_64BIT_ADDRESS EF_CUDA_SM86 EF_CUDA_VIRTUAL_SM(EF_CUDA_SM86)"
	.elftype	@"ET_EXEC"


//--------------------- .nv.info                  --------------------------
	.section	.nv.info,"",@"SHT_CUDA_INFO"
	.align	4


	//----- nvinfo : EIATTR_REGCOUNT
	.align		4
        /*0000*/ 	.byte	0x04, 0x2f
        /*0002*/ 	.short	(.L_1 - .L_0)
	.align		4
.L_0:
        /*0004*/ 	.word	index@(triton__0d1d2d3d4d5d6de7de)
        /*0008*/ 	.word	0x00000046


	//----- nvinfo : EIATTR_MAX_STACK_SIZE
	.align		4
.L_1:
        /*000c*/ 	.byte	0x04, 0x23
        /*000e*/ 	.short	(.L_3 - .L_2)
	.align		4
.L_2:
        /*0010*/ 	.word	index@(triton__0d1d2d3d4d5d6de7de)
        /*0014*/ 	.word	0x00000000


	//----- nvinfo : EIATTR_MIN_STACK_SIZE
	.align		4
.L_3:
        /*0018*/ 	.byte	0x04, 0x12
        /*001a*/ 	.short	(.L_5 - .L_4)
	.align		4
.L_4:
        /*001c*/ 	.word	index@(triton__0d1d2d3d4d5d6de7de)
        /*0020*/ 	.word	0x00000000


	//----- nvinfo : EIATTR_FRAME_SIZE
	.align		4
.L_5:
        /*0024*/ 	.byte	0x04, 0x11
        /*0026*/ 	.short	(.L_7 - .L_6)
	.align		4
.L_6:
        /*0028*/ 	.word	index@(triton__0d1d2d3d4d5d6de7de)
        /*002c*/ 	.word	0x00000000
.L_7:


//--------------------- .nv.info.triton__0d1d2d3d4d5d6de7de --------------------------
	.section	.nv.info.triton__0d1d2d3d4d5d6de7de,"",@"SHT_CUDA_INFO"
	.align	4


	//----- nvinfo : EIATTR_CUDA_API_VERSION
	.align		4
        /*0000*/ 	.byte	0x04, 0x37
        /*0002*/ 	.short	(.L_9 - .L_8)
.L_8:
        /*0004*/ 	.word	0x0000007b


	//----- nvinfo : EIATTR_SW2861232_WAR
	.align		4
.L_9:
        /*0008*/ 	.byte	0x01, 0x35
	.zero		2


	//----- nvinfo : EIATTR_PARAM_CBANK
	.align		4
        /*000c*/ 	.byte	0x04, 0x0a
        /*000e*/ 	.short	(.L_11 - .L_10)
	.align		4
.L_10:
        /*0010*/ 	.word	index@(.nv.constant0.triton__0d1d2d3d4d5d6de7de)
        /*0014*/ 	.short	0x0160
        /*0016*/ 	.short	0x0038


	//----- nvinfo : EIATTR_CBANK_PARAM_SIZE
	.align		4
.L_11:
        /*0018*/ 	.byte	0x03, 0x19
        /*001a*/ 	.short	0x0038


	//----- nvinfo : EIATTR_KPARAM_INFO
	.align		4
        /*001c*/ 	.byte	0x04, 0x17
        /*001e*/ 	.short	(.L_13 - .L_12)
.L_12:
        /*0020*/ 	.word	0x00000000
        /*0024*/ 	.short	0x0007
        /*0026*/ 	.short	0x0034
        /*0028*/ 	.byte	0x00, 0xf0, 0x11, 0x00


	//----- nvinfo : EIATTR_KPARAM_INFO
	.align		4
.L_13:
        /*002c*/ 	.byte	0x04, 0x17
        /*002e*/ 	.short	(.L_15 - .L_14)
.L_14:
        /*0030*/ 	.word	0x00000000
        /*0034*/ 	.short	0x0006
        /*0036*/ 	.short	0x0030
        /*0038*/ 	.byte	0x00, 0xf0, 0x11, 0x00


	//----- nvinfo : EIATTR_KPARAM_INFO
	.align		4
.L_15:
        /*003c*/ 	.byte	0x04, 0x17
        /*003e*/ 	.short	(.L_17 - .L_16)
.L_16:
        /*0040*/ 	.word	0x00000000
        /*0044*/ 	.short	0x0005
        /*0046*/ 	.short	0x0028
        /*0048*/ 	.byte	0x00, 0xf0, 0x21, 0x00


	//----- nvinfo : EIATTR_KPARAM_INFO
	.align		4
.L_17:
        /*004c*/ 	.byte	0x04, 0x17
        /*004e*/ 	.short	(.L_19 - .L_18)
.L_18:
        /*0050*/ 	.word	0x00000000
        /*0054*/ 	.short	0x0004
        /*0056*/ 	.short	0x0020
        /*0058*/ 	.byte	0x00, 0xf0, 0x21, 0x00


	//----- nvinfo : EIATTR_KPARAM_INFO
	.align		4
.L_19:
        /*005c*/ 	.byte	0x04, 0x17
        /*005e*/ 	.short	(.L_21 - .L_20)
.L_20:
        /*0060*/ 	.word	0x00000000
        /*0064*/ 	.short	0x0003
        /*0066*/ 	.short	0x0018
        /*0068*/ 	.byte	0x00, 0xf0, 0x21, 0x00


	//----- nvinfo : EIATTR_KPARAM_INFO
	.align		4
.L_21:
        /*006c*/ 	.byte	0x04, 0x17
        /*006e*/ 	.short	(.L_23 - .L_22)
.L_22:
        /*0070*/ 	.word	0x00000000
        /*0074*/ 	.short	0x0002
        /*0076*/ 	.short	0x0010
        /*0078*/ 	.byte	0x00, 0xf0, 0x21, 0x00


	//----- nvinfo : EIATTR_KPARAM_INFO
	.align		4
.L_23:
        /*007c*/ 	.byte	0x04, 0x17
        /*007e*/ 	.short	(.L_25 - .L_24)
.L_24:
        /*0080*/ 	.word	0x00000000
        /*0084*/ 	.short	0x0001
        /*0086*/ 	.short	0x0008
        /*0088*/ 	.byte	0x00, 0xf0, 0x21, 0x00


	//----- nvinfo : EIATTR_KPARAM_INFO
	.align		4
.L_25:
        /*008c*/ 	.byte	0x04, 0x17
        /*008e*/ 	.short	(.L_27 - .L_26)
.L_26:
        /*0090*/ 	.word	0x00000000
        /*0094*/ 	.short	0x0000
        /*0096*/ 	.short	0x0000
        /*0098*/ 	.byte	0x00, 0xf0, 0x21, 0x00


	//----- nvinfo : EIATTR_MAXREG_COUNT
	.align		4
.L_27:
        /*009c*/ 	.byte	0x03, 0x1b
        /*009e*/ 	.short	0x00ff


	//----- nvinfo : EIATTR_EXIT_INSTR_OFFSETS
	.align		4
        /*00a0*/ 	.byte	0x04, 0x1c
        /*00a2*/ 	.short	(.L_29 - .L_28)


	//   ....[0]....
.L_28:
        /*00a4*/ 	.word	0x00002bc0


	//   ....[1]....
        /*00a8*/ 	.word	0x00002be0


	//----- nvinfo : EIATTR_MAX_THREADS
	.align		4
.L_29:
        /*00ac*/ 	.byte	0x04, 0x05
        /*00ae*/ 	.short	(.L_31 - .L_30)
.L_30:
        /*00b0*/ 	.word	0x00000100
        /*00b4*/ 	.word	0x00000001
        /*00b8*/ 	.word	0x00000001
.L_31:


//--------------------- .nv.rel.action            --------------------------
	.section	.nv.rel.action,"",@"SHT_CUDA_RELOCINFO"
	.align	8
	.sectionentsize	8
        /*0000*/ 	.byte	0x73, 0x00, 0x00, 0x00, 0x00, 0x00, 0x00, 0x00, 0x00, 0x00, 0x00, 0x11, 0x25, 0x00, 0x05, 0x36


//--------------------- .nv.constant0.triton__0d1d2d3d4d5d6de7de --------------------------
	.section	.nv.constant0.triton__0d1d2d3d4d5d6de7de,"a",@progbits
	.align	4
.nv.constant0.triton__0d1d2d3d4d5d6de7de:
	.zero		408


//--------------------- .text.triton__0d1d2d3d4d5d6de7de --------------------------
	.section	.text.triton__0d1d2d3d4d5d6de7de,"ax",@progbits
	.sectionflags	@"SHF_BARRIERS=1"
	.sectioninfo	@"SHI_REGISTERS=70"
	.align	128
        .global         triton__0d1d2d3d4d5d6de7de
        .type           triton__0d1d2d3d4d5d6de7de,@function
        .size           triton__0d1d2d3d4d5d6de7de,(.L_x_1 - triton__0d1d2d3d4d5d6de7de)
        .other          triton__0d1d2d3d4d5d6de7de,@"STO_CUDA_ENTRY STV_DEFAULT"
triton__0d1d2d3d4d5d6de7de:
.text.triton__0d1d2d3d4d5d6de7de:
[----:B------:R-:W-:-:S02]  /*0000*/  IMAD.MOV.U32 R1, RZ, RZ, c[0x0][0x28] ;  /* 0x00000a00ff017624 */ /* 0x000fc400078e00ff */
[----:B------:R-:W0:Y:S01]  /*0010*/  S2R R54, SR_TID.X ;  /* 0x0000000000367919 */ /* 0x000e220000002100 */
[----:B------:R-:W-:Y:S01]  /*0020*/  IMAD.MOV.U32 R24, RZ, RZ, 0x2 ;  /* 0x00000002ff187424 */ /* 0x000fe200078e00ff */
[----:B------:R-:W-:Y:S01]  /*0030*/  CS2R R12, SRZ ;  /* 0x00000000000c7805 */ /* 0x000fe2000001ff00 */
[----:B------:R-:W-:Y:S01]  /*0040*/  CS2R R14, SRZ ;  /* 0x00000000000e7805 */ /* 0x000fe2000001ff00 */
[----:B------:R-:W1:Y:S01]  /*0050*/  S2R R53, SR_CTAID.Y ;  /* 0x0000000000357919 */ /* 0x000e620000002600 */
[----:B------:R-:W-:Y:S01]  /*0060*/  ULDC.64 UR4, c[0x0][0x118] ;  /* 0x0000460000047ab9 */ /* 0x000fe20000000a00 */
[----:B------:R-:W-:Y:S02]  /*0070*/  IMAD.MOV.U32 R49, RZ, RZ, 0x4 ;  /* 0x00000004ff317424 */ /* 0x000fe400078e00ff */
[----:B------:R-:W2:Y:S01]  /*0080*/  S2R R55, SR_CTAID.X ;  /* 0x0000000000377919 */ /* 0x000ea20000002500 */
[----:B0-----:R-:W-:Y:S01]  /*0090*/  SHF.R.U32.HI R3, RZ, 0x5, R54 ;  /* 0x00000005ff037819 */ /* 0x001fe20000011636 */
[----:B------:R-:W-:-:S02]  /*00a0*/  IMAD.SHL.U32 R6, R54, 0x8, RZ ;  /* 0x0000000836067824 */ /* 0x000fc400078e00ff */
[----:B-1----:R-:W-:Y:S01]  /*00b0*/  IMAD.SHL.U32 R56, R53, 0x10, RZ ;  /* 0x0000001035387824 */ /* 0x002fe200078e00ff */
[----:B------:R-:W-:Y:S01]  /*00c0*/  SGXT.U32 R3, R3, 0x3 ;  /* 0x000000030303781a */ /* 0x000fe20000000000 */
[----:B--2---:R-:W-:-:S03]  /*00d0*/  IMAD.SHL.U32 R55, R55, 0x100, RZ ;  /* 0x0000010037377824 */ /* 0x004fc600078e00ff */
[----:B------:R-:W-:-:S04]  /*00e0*/  LOP3.LUT R7, R56, R3, RZ, 0xfc, !PT ;  /* 0x0000000338077212 */ /* 0x000fc800078efcff */
[----:B------:R-:W-:-:S04]  /*00f0*/  SHF.R.S32.HI R0, RZ, 0x1f, R7 ;  /* 0x0000001fff007819 */ /* 0x000fc80000011407 */
[CC--:B------:R-:W-:Y:S02]  /*0100*/  LEA.HI R4, R0.reuse, R7.reuse, RZ, 0x9 ;  /* 0x0000000700047211 */ /* 0x0c0fe400078f48ff */
[----:B------:R-:W-:Y:S02]  /*0110*/  LEA.HI R5, R0, R7, RZ, 0xb ;  /* 0x0000000700057211 */ /* 0x000fe400078f58ff */
[----:B------:R-:W-:Y:S02]  /*0120*/  SHF.R.S32.HI R57, RZ, 0x9, R4 ;  /* 0x00000009ff397819 */ /* 0x000fe40000011404 */
[----:B------:R-:W-:Y:S01]  /*0130*/  LOP3.LUT R0, R6, 0xf8, RZ, 0xe2, !PT ;  /* 0x000000f806007812 */ /* 0x000fe200078ee2ff */
[----:B------:R-:W-:Y:S01]  /*0140*/  IMAD.SHL.U32 R41, R5, 0x80, RZ ;  /* 0x0000008005297824 */ /* 0x000fe200078e00ff */
[----:B------:R-:W-:Y:S02]  /*0150*/  LEA.HI R2, R57, R57, RZ, 0x2 ;  /* 0x0000003939027211 */ /* 0x000fe400078f10ff */
[----:B------:R-:W-:-:S02]  /*0160*/  LOP3.LUT R6, R5, 0xfff800, RZ, 0xc0, !PT ;  /* 0x00fff80005067812 */ /* 0x000fc400078ec0ff */
[----:B------:R-:W-:Y:S02]  /*0170*/  LOP3.LUT R2, R2, 0xfffffffc, RZ, 0xc0, !PT ;  /* 0xfffffffc02027812 */ /* 0x000fe400078ec0ff */
[----:B------:R-:W-:Y:S01]  /*0180*/  LOP3.LUT R41, R41, 0xfffc0000, RZ, 0xc0, !PT ;  /* 0xfffc000029297812 */ /* 0x000fe200078ec0ff */
[----:B------:R-:W-:Y:S01]  /*0190*/  IMAD.IADD R6, R7, 0x1, -R6 ;  /* 0x0000000107067824 */ /* 0x000fe200078e0a06 */
[----:B------:R-:W-:Y:S01]  /*01a0*/  LOP3.LUT R4, R4, 0xfffe00, RZ, 0xc0, !PT ;  /* 0x00fffe0004047812 */ /* 0x000fe200078ec0ff */
[----:B------:R-:W-:Y:S02]  /*01b0*/  IMAD.IADD R2, R57, 0x1, -R2 ;  /* 0x0000000139027824 */ /* 0x000fe400078e0a02 */
[----:B------:R-:W-:Y:S02]  /*01c0*/  IMAD R21, R6, 0x100, R41 ;  /* 0x0000010006157824 */ /* 0x000fe400078e0229 */
[----:B------:R-:W-:Y:S01]  /*01d0*/  IMAD.IADD R5, R7, 0x1, -R4 ;  /* 0x0000000107057824 */ /* 0x000fe200078e0a04 */
[----:B------:R-:W-:Y:S01]  /*01e0*/  ISETP.GE.AND P2, PT, R2, 0x2, PT ;  /* 0x000000020200780c */ /* 0x000fe20003f46270 */
[----:B------:R-:W-:-:S04]  /*01f0*/  IMAD.IADD R2, R0, 0x1, R55 ;  /* 0x0000000100027824 */ /* 0x000fc800078e0237 */
[----:B------:R-:W-:Y:S01]  /*0200*/  IMAD R4, R5, 0x100, R2 ;  /* 0x0000010005047824 */ /* 0x000fe200078e0202 */
[C---:B------:R-:W-:Y:S02]  /*0210*/  ISETP.GT.AND P0, PT, R2.reuse, 0x7f, !P2 ;  /* 0x0000007f0200780c */ /* 0x040fe40005704270 */
[C---:B------:R-:W-:Y:S02]  /*0220*/  IADD3 R20, R2.reuse, -0x80, RZ ;  /* 0xffffff8002147810 */ /* 0x040fe40007ffe0ff */
[----:B------:R-:W-:Y:S02]  /*0230*/  ISETP.LT.AND P5, PT, R2, 0x100, P0 ;  /* 0x000001000200780c */ /* 0x000fe400007a1270 */
[----:B------:R-:W-:Y:S01]  /*0240*/  IADD3 R18, R4, -0x80, RZ ;  /* 0xffffff8004127810 */ /* 0x000fe20007ffe0ff */
[----:B------:R-:W-:-:S04]  /*0250*/  IMAD.IADD R17, R21, 0x1, R20 ;  /* 0x0000000115117824 */ /* 0x000fc800078e0214 */
[----:B------:R-:W-:Y:S01]  /*0260*/  IMAD.WIDE R16, R17, R24, c[0x0][0x160] ;  /* 0x0000580011107625 */ /* 0x000fe200078e0218 */
[----:B------:R-:W-:Y:S01]  /*0270*/  CS2R R8, SRZ ;  /* 0x0000000000087805 */ /* 0x000fe2000001ff00 */
[----:B------:R-:W-:-:S04]  /*0280*/  CS2R R10, SRZ ;  /* 0x00000000000a7805 */ /* 0x000fc8000001ff00 */
[----:B------:R0:W2:Y:S01]  /*0290*/  @P5 LDG.E.EL.128 R12, [R16.64] ;  /* 0x00000004100c5981 */ /* 0x0000a2000c2e1d00 */
[----:B------:R-:W-:Y:S01]  /*02a0*/  IMAD.WIDE R18, R18, R49, c[0x0][0x170] ;  /* 0x00005c0012127625 */ /* 0x000fe200078e0231 */
[C---:B------:R-:W-:Y:S01]  /*02b0*/  ISETP.LT.AND P6, PT, R2.reuse, 0x100, !P2 ;  /* 0x000001000200780c */ /* 0x040fe200057c1270 */
[----:B------:R-:W-:Y:S02]  /*02c0*/  CS2R R28, SRZ ;  /* 0x00000000001c7805 */ /* 0x000fe4000001ff00 */
[----:B------:R-:W-:Y:S01]  /*02d0*/  IMAD.IADD R23, R2, 0x1, R21 ;  /* 0x0000000102177824 */ /* 0x000fe200078e0215 */
[----:B------:R1:W3:Y:S01]  /*02e0*/  @P5 LDG.E.EL.128 R8, [R18.64] ;  /* 0x0000000412085981 */ /* 0x0002e2000c2e1d00 */
[----:B------:R-:W-:Y:S01]  /*02f0*/  CS2R R30, SRZ ;  /* 0x00000000001e7805 */ /* 0x000fe2000001ff00 */
[----:B------:R-:W-:Y:S01]  /*0300*/  CS2R R32, SRZ ;  /* 0x0000000000207805 */ /* 0x000fe2000001ff00 */
[----:B------:R-:W-:Y:S01]  /*0310*/  IMAD.WIDE R22, R23, R24, c[0x0][0x160] ;  /* 0x0000580017167625 */ /* 0x000fe200078e0218 */
[----:B------:R-:W-:-:S03]  /*0320*/  CS2R R34, SRZ ;  /* 0x0000000000227805 */ /* 0x000fc6000001ff00 */
[C---:B------:R-:W-:Y:S02]  /*0330*/  IMAD.WIDE R36, R4.reuse, R49, c[0x0][0x168] ;  /* 0x00005a0004247625 */ /* 0x040fe400078e0231 */
[----:B------:R2:W4:Y:S04]  /*0340*/  @P6 LDG.E.EL.128 R28, [R22.64] ;  /* 0x00000004161c6981 */ /* 0x000528000c2e1d00 */
[----:B------:R5:W4:Y:S01]  /*0350*/  @P6 LDG.E.EL.128 R32, [R36.64] ;  /* 0x0000000424206981 */ /* 0x000b22000c2e1d00 */
[----:B------:R-:W-:Y:S01]  /*0360*/  IADD3 R38, R4, -0x7c, RZ ;  /* 0xffffff8404267810 */ /* 0x000fe20007ffe0ff */
[----:B0-----:R-:W-:Y:S01]  /*0370*/  CS2R R16, SRZ ;  /* 0x0000000000107805 */ /* 0x001fe2000001ff00 */
[----:B-1----:R-:W-:-:S03]  /*0380*/  CS2R R18, SRZ ;  /* 0x0000000000127805 */ /* 0x002fc6000001ff00 */
[----:B------:R-:W-:-:S05]  /*0390*/  IMAD.WIDE R38, R38, R49, c[0x0][0x170] ;  /* 0x00005c0026267625 */ /* 0x000fca00078e0231 */
[----:B------:R0:W4:Y:S01]  /*03a0*/  @P5 LDG.E.EL.128 R16, [R38.64] ;  /* 0x0000000426105981 */ /* 0x000122000c2e1d00 */
[----:B------:R-:W-:Y:S01]  /*03b0*/  LOP3.LUT R5, R56, 0x8, R3, 0xfe, !PT ;  /* 0x0000000838057812 */ /* 0x000fe200078efe03 */
[----:B-----5:R-:W-:-:S03]  /*03c0*/  CS2R R36, SRZ ;  /* 0x0000000000247805 */ /* 0x020fc6000001ff00 */
[----:B------:R-:W-:-:S04]  /*03d0*/  SHF.R.S32.HI R26, RZ, 0x1f, R5 ;  /* 0x0000001fff1a7819 */ /* 0x000fc80000011405 */
[----:B------:R-:W-:Y:S01]  /*03e0*/  LEA.HI R21, R26, R5, RZ, 0x9 ;  /* 0x000000051a157211 */ /* 0x000fe200078f48ff */
[----:B0-----:R-:W-:-:S03]  /*03f0*/  CS2R R38, SRZ ;  /* 0x0000000000267805 */ /* 0x001fc6000001ff00 */
[----:B------:R-:W-:Y:S02]  /*0400*/  SHF.R.S32.HI R6, RZ, 0x9, R21 ;  /* 0x00000009ff067819 */ /* 0x000fe40000011415 */
[----:B------:R-:W-:-:S05]  /*0410*/  LEA.HI R26, R26, R5, RZ, 0xb ;  /* 0x000000051a1a7211 */ /* 0x000fca00078f58ff */
[----:B------:R-:W-:-:S05]  /*0420*/  IMAD.SHL.U32 R43, R26, 0x80, RZ ;  /* 0x000000801a2b7824 */ /* 0x000fca00078e00ff */
[----:B------:R-:W-:Y:S02]  /*0430*/  LOP3.LUT R43, R43, 0xfffc0000, RZ, 0xc0, !PT ;  /* 0xfffc00002b2b7812 */ /* 0x000fe400078ec0ff */
[----:B--2---:R-:W-:Y:S02]  /*0440*/  SEL R22, R12, RZ, P5 ;  /* 0x000000ff0c167207 */ /* 0x004fe40002800000 */
[----:B------:R-:W-:Y:S02]  /*0450*/  LEA.HI R12, R6, R6, RZ, 0x2 ;  /* 0x00000006060c7211 */ /* 0x000fe400078f10ff */
[----:B------:R-:W-:Y:S01]  /*0460*/  SEL R45, R14, RZ, P5 ;  /* 0x000000ff0e2d7207 */ /* 0x000fe20002800000 */
[----:B------:R-:W-:Y:S01]  /*0470*/  IMAD.U32 R25, R22, 0x10000, RZ ;  /* 0x0001000016197824 */ /* 0x000fe200078e00ff */
[----:B------:R-:W-:Y:S02]  /*0480*/  LOP3.LUT R23, R12, 0xfffffffc, RZ, 0xc0, !PT ;  /* 0xfffffffc0c177812 */ /* 0x000fe400078ec0ff */
[----:B------:R-:W-:-:S02]  /*0490*/  IADD3 R12, R4, 0x4, RZ ;  /* 0x00000004040c7810 */ /* 0x000fc40007ffe0ff */
[----:B---3--:R-:W-:Y:S01]  /*04a0*/  SEL R27, R8, RZ, P5 ;  /* 0x000000ff081b7207 */ /* 0x008fe20002800000 */
[----:B------:R-:W-:Y:S01]  /*04b0*/  IMAD.IADD R6, R6, 0x1, -R23 ;  /* 0x0000000106067824 */ /* 0x000fe200078e0a17 */
[----:B------:R-:W-:Y:S02]  /*04c0*/  LOP3.LUT R8, R25, 0x80000000, RZ, 0x3c, !PT ;  /* 0x8000000019087812 */ /* 0x000fe400078e3cff */
[----:B------:R-:W-:Y:S01]  /*04d0*/  SEL R25, R13, RZ, P5 ;  /* 0x000000ff0d197207 */ /* 0x000fe20002800000 */
[----:B------:R-:W-:Y:S01]  /*04e0*/  IMAD.WIDE R12, R12, R49, c[0x0][0x168] ;  /* 0x00005a000c0c7625 */ /* 0x000fe200078e0231 */
[----:B------:R-:W-:Y:S01]  /*04f0*/  LOP3.LUT R14, R26, 0xfff800, RZ, 0xc0, !PT ;  /* 0x00fff8001a0e7812 */ /* 0x000fe200078ec0ff */
[----:B------:R-:W-:Y:S01]  /*0500*/  FFMA R8, R8, R27, RZ ;  /* 0x0000001b08087223 */ /* 0x000fe200000000ff */
[----:B------:R-:W-:Y:S01]  /*0510*/  LOP3.LUT R26, R21, 0xfffe00, RZ, 0xc0, !PT ;  /* 0x00fffe00151a7812 */ /* 0x000fe200078ec0ff */
[----:B------:R-:W-:Y:S01]  /*0520*/  IMAD.U32 R23, R25, 0x10000, RZ ;  /* 0x0001000019177824 */ /* 0x000fe200078e00ff */
[----:B------:R-:W-:Y:S01]  /*0530*/  ISETP.GE.AND P1, PT, R6, 0x2, PT ;  /* 0x000000020600780c */ /* 0x000fe20003f26270 */
[----:B------:R0:W2:Y:S01]  /*0540*/  @P6 LDG.E.EL.128 R36, [R12.64] ;  /* 0x000000040c246981 */ /* 0x0000a2000c2e1d00 */
[----:B------:R-:W-:Y:S01]  /*0550*/  IMAD.IADD R14, R5, 0x1, -R14 ;  /* 0x00000001050e7824 */ /* 0x000fe200078e0a0e */
[----:B----4-:R-:W-:-:S02]  /*0560*/  SEL R28, R28, RZ, P6 ;  /* 0x000000ff1c1c7207 */ /* 0x010fc40003000000 */
[----:B------:R-:W-:Y:S01]  /*0570*/  ISETP.GT.AND P3, PT, R2, 0x7f, !P1 ;  /* 0x0000007f0200780c */ /* 0x000fe20004f64270 */
[----:B------:R-:W-:Y:S01]  /*0580*/  IMAD R51, R14, 0x100, R43 ;  /* 0x000001000e337824 */ /* 0x000fe200078e022b */
[----:B------:R-:W-:Y:S01]  /*0590*/  SEL R32, R32, RZ, P6 ;  /* 0x000000ff20207207 */ /* 0x000fe20003000000 */
[----:B------:R-:W-:Y:S01]  /*05a0*/  IMAD.U32 R59, R28, 0x10000, RZ ;  /* 0x000100001c3b7824 */ /* 0x000fe200078e00ff */
[----:B------:R-:W-:Y:S01]  /*05b0*/  SEL R10, R10, RZ, P5 ;  /* 0x000000ff0a0a7207 */ /* 0x000fe20002800000 */
[----:B0-----:R-:W-:Y:S01]  /*05c0*/  IMAD.IADD R13, R5, 0x1, -R26 ;  /* 0x00000001050d7824 */ /* 0x001fe200078e0a1a */
[----:B------:R-:W-:Y:S02]  /*05d0*/  ISETP.LT.AND P4, PT, R2, 0x100, P3 ;  /* 0x000001000200780c */ /* 0x000fe40001f81270 */
[----:B------:R-:W-:Y:S01]  /*05e0*/  LOP3.LUT R23, R23, 0x80000000, RZ, 0x3c, !PT ;  /* 0x8000000017177812 */ /* 0x000fe200078e3cff */
[----:B------:R-:W-:Y:S01]  /*05f0*/  IMAD R40, R13, 0x100, R2 ;  /* 0x000001000d287824 */ /* 0x000fe200078e0202 */
[----:B------:R-:W-:Y:S01]  /*0600*/  FSEL R8, R8, RZ, P0 ;  /* 0x000000ff08087208 */ /* 0x000fe20000000000 */
[----:B------:R-:W-:Y:S01]  /*0610*/  IMAD.IADD R61, R51, 0x1, R20 ;  /* 0x00000001333d7824 */ /* 0x000fe200078e0214 */
[----:B------:R-:W-:Y:S01]  /*0620*/  SEL R44, R9, RZ, P5 ;  /* 0x000000ff092c7207 */ /* 0x000fe20002800000 */
[----:B------:R-:W-:Y:S01]  /*0630*/  FFMA R23, R23, R10, RZ ;  /* 0x0000000a17177223 */ /* 0x000fe200000000ff */
[----:B------:R-:W-:Y:S01]  /*0640*/  IADD3 R26, R40, -0x80, RZ ;  /* 0xffffff80281a7810 */ /* 0x000fe20007ffe0ff */
[----:B------:R-:W-:Y:S01]  /*0650*/  FFMA R59, R59, R32, R8 ;  /* 0x000000203b3b7223 */ /* 0x000fe20000000008 */
[----:B------:R-:W-:Y:S01]  /*0660*/  SEL R42, R11, RZ, P5 ;  /* 0x000000ff0b2a7207 */ /* 0x000fe20002800000 */
[----:B------:R-:W-:Y:S01]  /*0670*/  CS2R R8, SRZ ;  /* 0x0000000000087805 */ /* 0x000fe2000001ff00 */
[----:B------:R-:W-:Y:S01]  /*0680*/  CS2R R10, SRZ ;  /* 0x00000000000a7805 */ /* 0x000fe2000001ff00 */
[----:B------:R-:W-:Y:S01]  /*0690*/  SEL R46, R15, RZ, P5 ;  /* 0x000000ff0f2e7207 */ /* 0x000fe20002800000 */
[----:B------:R-:W-:Y:S01]  /*06a0*/  IMAD.WIDE R60, R61, R24, c[0x0][0x160] ;  /* 0x000058003d3c7625 */ /* 0x000fe200078e0218 */
[----:B------:R-:W-:Y:S01]  /*06b0*/  CS2R R12, SRZ ;  /* 0x00000000000c7805 */ /* 0x000fe2000001ff00 */
[----:B------:R-:W-:-:S02]  /*06c0*/  CS2R R14, SRZ ;  /* 0x00000000000e7805 */ /* 0x000fc4000001ff00 */
[----:B------:R-:W-:Y:S01]  /*06d0*/  IMAD.WIDE R26, R26, R49, c[0x0][0x170] ;  /* 0x00005c001a1a7625 */ /* 0x000fe200078e0231 */
[----:B------:R0:W3:Y:S01]  /*06e0*/  @P4 LDG.E.EL.128 R8, [R60.64] ;  /* 0x000000043c084981 */ /* 0x0000e2000c2e1d00 */
[----:B------:R-:W-:Y:S02]  /*06f0*/  PRMT R25, R25, 0x7632, R25 ;  /* 0x0000763219197816 */ /* 0x000fe40000000019 */
[----:B------:R-:W-:Y:S01]  /*0700*/  SEL R32, R16, RZ, P5 ;  /* 0x000000ff10207207 */ /* 0x000fe20002800000 */
[----:B------:R1:W4:Y:S01]  /*0710*/  @P4 LDG.E.EL.128 R12, [R26.64] ;  /* 0x000000041a0c4981 */ /* 0x000322000c2e1d00 */
[----:B------:R-:W-:Y:S02]  /*0720*/  SEL R47, R17, RZ, P5 ;  /* 0x000000ff112f7207 */ /* 0x000fe40002800000 */
[----:B------:R-:W-:Y:S02]  /*0730*/  SEL R48, R18, RZ, P5 ;  /* 0x000000ff12307207 */ /* 0x000fe40002800000 */
[----:B------:R-:W-:-:S02]  /*0740*/  SEL R50, R19, RZ, P5 ;  /* 0x000000ff13327207 */ /* 0x000fc40002800000 */
[C---:B------:R-:W-:Y:S01]  /*0750*/  ISETP.LT.AND P5, PT, R2.reuse, 0x100, !P1 ;  /* 0x000001000200780c */ /* 0x040fe20004fa1270 */
[----:B------:R-:W-:Y:S02]  /*0760*/  IMAD.U32 R25, R25, 0x10000, RZ ;  /* 0x0001000019197824 */ /* 0x000fe400078e00ff */
[----:B------:R-:W-:Y:S01]  /*0770*/  IMAD.IADD R51, R2, 0x1, R51 ;  /* 0x0000000102337824 */ /* 0x000fe200078e0233 */
[----:B------:R-:W-:Y:S01]  /*0780*/  PRMT R16, R22, 0x7632, R16 ;  /* 0x0000763216107816 */ /* 0x000fe20000000010 */
[----:B------:R-:W-:Y:S01]  /*0790*/  CS2R R20, SRZ ;  /* 0x0000000000147805 */ /* 0x000fe2000001ff00 */
[----:B0-----:R-:W-:Y:S01]  /*07a0*/  FSEL R61, R23, RZ, P0 ;  /* 0x000000ff173d7208 */ /* 0x001fe20000000000 */
[----:B-1----:R-:W-:Y:S01]  /*07b0*/  IMAD.WIDE R26, R51, R24, c[0x0][0x160] ;  /* 0x00005800331a7625 */ /* 0x002fe200078e0218 */
[----:B------:R-:W-:Y:S01]  /*07c0*/  CS2R R22, SRZ ;  /* 0x0000000000167805 */ /* 0x000fe2000001ff00 */
[----:B------:R-:W-:Y:S02]  /*07d0*/  LOP3.LUT R25, R25, 0x80000000, RZ, 0x3c, !PT ;  /* 0x8000000019197812 */ /* 0x000fe400078e3cff */
[----:B------:R-:W-:-:S03]  /*07e0*/  IMAD.WIDE R62, R40, R49, c[0x0][0x168] ;  /* 0x00005a00283e7625 */ /* 0x000fc600078e0231 */
[----:B------:R0:W5:Y:S01]  /*07f0*/  @P5 LDG.E.EL.128 R20, [R26.64] ;  /* 0x000000041a145981 */ /* 0x000162000c2e1d00 */
[----:B------:R-:W-:Y:S02]  /*0800*/  FFMA R42, R25, R42, RZ ;  /* 0x0000002a192a7223 */ /* 0x000fe400000000ff */
[----:B------:R-:W-:Y:S01]  /*0810*/  CS2R R24, SRZ ;  /* 0x0000000000187805 */ /* 0x000fe2000001ff00 */
[----:B0-----:R-:W-:-:S06]  /*0820*/  CS2R R26, SRZ ;  /* 0x00000000001a7805 */ /* 0x001fcc000001ff00 */
[----:B------:R0:W5:Y:S01]  /*0830*/  @P5 LDG.E.EL.128 R24, [R62.64] ;  /* 0x000000043e185981 */ /* 0x000162000c2e1d00 */
[----:B------:R-:W-:Y:S01]  /*0840*/  IMAD.U32 R16, R16, 0x10000, RZ ;  /* 0x0001000010107824 */ /* 0x000fe200078e00ff */
[----:B------:R-:W-:Y:S02]  /*0850*/  SEL R29, R29, RZ, P6 ;  /* 0x000000ff1d1d7207 */ /* 0x000fe40003000000 */
[----:B------:R-:W-:Y:S02]  /*0860*/  SEL R34, R34, RZ, P6 ;  /* 0x000000ff22227207 */ /* 0x000fe40003000000 */
[----:B------:R-:W-:Y:S01]  /*0870*/  LOP3.LUT R17, R16, 0x80000000, RZ, 0x3c, !PT ;  /* 0x8000000010117812 */ /* 0x000fe200078e3cff */
[----:B------:R-:W-:Y:S01]  /*0880*/  IMAD.U32 R18, R29, 0x10000, RZ ;  /* 0x000100001d127824 */ /* 0x000fe200078e00ff */
[----:B------:R-:W-:-:S03]  /*0890*/  IADD3 R64, R40, -0x7c, RZ ;  /* 0xffffff8428407810 */ /* 0x000fc60007ffe0ff */
[----:B------:R-:W-:Y:S01]  /*08a0*/  FFMA R44, R17, R44, RZ ;  /* 0x0000002c112c7223 */ /* 0x000fe200000000ff */
[----:B------:R-:W-:Y:S01]  /*08b0*/  FFMA R61, R18, R34, R61 ;  /* 0x00000022123d7223 */ /* 0x000fe2000000003d */
[----:B------:R-:W-:Y:S01]  /*08c0*/  CS2R R16, SRZ ;  /* 0x0000000000107805 */ /* 0x000fe2000001ff00 */
[----:B------:R-:W-:Y:S01]  /*08d0*/  CS2R R18, SRZ ;  /* 0x0000000000127805 */ /* 0x000fe2000001ff00 */
[----:B------:R-:W-:-:S05]  /*08e0*/  IMAD.WIDE R64, R64, R49, c[0x0][0x170] ;  /* 0x00005c0040407625 */ /* 0x000fca00078e0231 */
[----:B------:R1:W5:Y:S01]  /*08f0*/  @P4 LDG.E.EL.128 R16, [R64.64] ;  /* 0x0000000440104981 */ /* 0x000362000c2e1d00 */
[----:B------:R-:W-:Y:S02]  /*0900*/  PRMT R29, R29, 0x7632, R29 ;  /* 0x000076321d1d7816 */ /* 0x000fe4000000001d */
[----:B------:R-:W-:Y:S02]  /*0910*/  SEL R35, R35, RZ, P6 ;  /* 0x000000ff23237207 */ /* 0x000fe40003000000 */
[----:B------:R-:W-:Y:S01]  /*0920*/  FSEL R42, R42, RZ, P0 ;  /* 0x000000ff2a2a7208 */ /* 0x000fe20000000000 */
[----:B------:R-:W-:Y:S01]  /*0930*/  IMAD.U32 R29, R29, 0x10000, RZ ;  /* 0x000100001d1d7824 */ /* 0x000fe200078e00ff */
[----:B------:R-:W-:Y:S02]  /*0940*/  PRMT R28, R28, 0x7632, R28 ;  /* 0x000076321c1c7816 */ /* 0x000fe4000000001c */
[----:B------:R-:W-:Y:S01]  /*0950*/  SEL R34, R33, RZ, P6 ;  /* 0x000000ff21227207 */ /* 0x000fe20003000000 */
[----:B------:R-:W-:Y:S01]  /*0960*/  FFMA R42, R29, R35, R42 ;  /* 0x000000231d2a7223 */ /* 0x000fe2000000002a */
[----:B------:R-:W-:Y:S01]  /*0970*/  FSEL R44, R44, RZ, P0 ;  /* 0x000000ff2c2c7208 */ /* 0x000fe20000000000 */
[----:B------:R-:W-:-:S02]  /*0980*/  IMAD.U32 R33, R28, 0x10000, RZ ;  /* 0x000100001c217824 */ /* 0x000fc400078e00ff */
[----:B------:R-:W-:Y:S01]  /*0990*/  IMAD.U32 R29, R45, 0x10000, RZ ;  /* 0x000100002d1d7824 */ /* 0x000fe200078e00ff */
[----:B------:R-:W-:Y:S01]  /*09a0*/  SEL R31, R31, RZ, P6 ;  /* 0x000000ff1f1f7207 */ /* 0x000fe20003000000 */
[----:B------:R-:W-:Y:S01]  /*09b0*/  FFMA R44, R33, R34, R44 ;  /* 0x00000022212c7223 */ /* 0x000fe2000000002c */
[----:B------:R-:W-:Y:S02]  /*09c0*/  IMAD.U32 R33, R46, 0x10000, RZ ;  /* 0x000100002e217824 */ /* 0x000fe400078e00ff */
[----:B------:R-:W-:Y:S02]  /*09d0*/  LOP3.LUT R29, R29, 0x80000000, RZ, 0x3c, !PT ;  /* 0x800000001d1d7812 */ /* 0x000fe400078e3cff */
[----:B------:R-:W-:Y:S02]  /*09e0*/  PRMT R28, R45, 0x7632, R28 ;  /* 0x000076322d1c7816 */ /* 0x000fe4000000001c */
[----:B------:R-:W-:Y:S01]  /*09f0*/  LOP3.LUT R33, R33, 0x80000000, RZ, 0x3c, !PT ;  /* 0x8000000021217812 */ /* 0x000fe200078e3cff */
[----:B------:R-:W-:Y:S01]  /*0a00*/  FFMA R32, R29, R32, RZ ;  /* 0x000000201d207223 */ /* 0x000fe200000000ff */
[----:B------:R-:W-:Y:S01]  /*0a10*/  SEL R30, R30, RZ, P6 ;  /* 0x000000ff1e1e7207 */ /* 0x000fe20003000000 */
[----:B------:R-:W-:Y:S01]  /*0a20*/  IMAD.U32 R28, R28, 0x10000, RZ ;  /* 0x000100001c1c7824 */ /* 0x000fe200078e00ff */
[----:B------:R-:W-:Y:S01]  /*0a30*/  PRMT R46, R46, 0x7632, R46 ;  /* 0x000076322e2e7816 */ /* 0x000fe2000000002e */
[----:B------:R-:W-:Y:S01]  /*0a40*/  FFMA R33, R33, R48, RZ ;  /* 0x0000003021217223 */ /* 0x000fe200000000ff */
[----:B------:R-:W-:Y:S01]  /*0a50*/  FSEL R32, R32, RZ, P0 ;  /* 0x000000ff20207208 */ /* 0x000fe20000000000 */
[----:B------:R-:W-:Y:S01]  /*0a60*/  IMAD.U32 R45, R30, 0x10000, RZ ;  /* 0x000100001e2d7824 */ /* 0x000fe200078e00ff */
[----:B------:R-:W-:Y:S01]  /*0a70*/  LOP3.LUT R28, R28, 0x80000000, RZ, 0x3c, !PT ;  /* 0x800000001c1c7812 */ /* 0x000fe200078e3cff */
[----:B------:R-:W-:Y:S01]  /*0a80*/  IMAD.U32 R46, R46, 0x10000, RZ ;  /* 0x000100002e2e7824 */ /* 0x000fe200078e00ff */
[----:B------:R-:W-:-:S03]  /*0a90*/  FSEL R33, R33, RZ, P0 ;  /* 0x000000ff21217208 */ /* 0x000fc60000000000 */
[----:B------:R-:W-:Y:S01]  /*0aa0*/  FFMA R28, R28, R47, RZ ;  /* 0x0000002f1c1c7223 */ /* 0x000fe200000000ff */
[----:B------:R-:W-:Y:S02]  /*0ab0*/  LOP3.LUT R29, R46, 0x80000000, RZ, 0x3c, !PT ;  /* 0x800000002e1d7812 */ /* 0x000fe400078e3cff */
[----:B------:R-:W-:Y:S02]  /*0ac0*/  PRMT R30, R30, 0x7632, R30 ;  /* 0x000076321e1e7816 */ /* 0x000fe4000000001e */
[----:B------:R-:W-:Y:S01]  /*0ad0*/  FSEL R28, R28, RZ, P0 ;  /* 0x000000ff1c1c7208 */ /* 0x000fe20000000000 */
[----:B------:R-:W-:Y:S01]  /*0ae0*/  FFMA R29, R29, R50, RZ ;  /* 0x000000321d1d7223 */ /* 0x000fe200000000ff */
[----:B------:R-:W-:-:S04]  /*0af0*/  IADD3 R34, R40, 0x4, RZ ;  /* 0x0000000428227810 */ /* 0x000fc80007ffe0ff */
[----:B------:R-:W-:Y:S02]  /*0b00*/  FSEL R46, R29, RZ, P0 ;  /* 0x000000ff1d2e7208 */ /* 0x000fe40000000000 */
[----:B------:R-:W-:Y:S01]  /*0b10*/  ISETP.LT.AND P0, PT, R2, 0x80, !P2 ;  /* 0x000000800200780c */ /* 0x000fe20005701270 */
[----:B------:R-:W-:Y:S01]  /*0b20*/  IMAD.MOV.U32 R50, RZ, RZ, 0x2 ;  /* 0x00000002ff327424 */ /* 0x000fe200078e00ff */
[----:B0-----:R-:W-:Y:S02]  /*0b30*/  IADD3 R62, R4, 0x80, RZ ;  /* 0x00000080043e7810 */ /* 0x001fe40007ffe0ff */
[----:B------:R-:W-:-:S04]  /*0b40*/  LEA.HI R57, R57, R57, RZ, 0x2 ;  /* 0x0000003939397211 */ /* 0x000fc800078f10ff */
[----:B------:R-:W-:Y:S02]  /*0b50*/  LOP3.LUT R57, R57, 0xfffffffc, RZ, 0xc0, !PT ;  /* 0xfffffffc39397812 */ /* 0x000fe400078ec0ff */
[----:B--2---:R-:W-:Y:S02]  /*0b60*/  SEL R36, R36, RZ, P6 ;  /* 0x000000ff24247207 */ /* 0x004fe40003000000 */
[----:B------:R-:W-:-:S03]  /*0b70*/  SEL R38, R38, RZ, P6 ;  /* 0x000000ff26267207 */ /* 0x000fc60003000000 */
[----:B------:R-:W-:Y:S01]  /*0b80*/  FFMA R45, R45, R36, R32 ;  /* 0x000000242d2d7223 */ /* 0x000fe20000000020 */
[----:B------:R-:W-:Y:S01]  /*0b90*/  IMAD.U32 R32, R31, 0x10000, RZ ;  /* 0x000100001f207824 */ /* 0x000fe200078e00ff */
[----:B---3--:R-:W-:Y:S02]  /*0ba0*/  SEL R9, R9, RZ, P4 ;  /* 0x000000ff09097207 */ /* 0x008fe40002000000 */
[----:B------:R-:W-:Y:S02]  /*0bb0*/  SEL R8, R8, RZ, P4 ;  /* 0x000000ff08087207 */ /* 0x000fe40002000000 */
[----:B----4-:R-:W-:Y:S02]  /*0bc0*/  SEL R35, R12, RZ, P4 ;  /* 0x000000ff0c237207 */ /* 0x010fe40002000000 */
[----:B------:R-:W-:Y:S02]  /*0bd0*/  PRMT R12, R31, 0x7632, R12 ;  /* 0x000076321f0c7816 */ /* 0x000fe4000000000c */
[----:B------:R-:W-:Y:S01]  /*0be0*/  SEL R51, R14, RZ, P4 ;  /* 0x000000ff0e337207 */ /* 0x000fe20002000000 */
[----:B------:R-:W-:-:S02]  /*0bf0*/  IMAD.U32 R14, R9, 0x10000, RZ ;  /* 0x00010000090e7824 */ /* 0x000fc400078e00ff */
[----:B------:R-:W-:Y:S02]  /*0c00*/  IMAD.U32 R63, R12, 0x10000, RZ ;  /* 0x000100000c3f7824 */ /* 0x000fe400078e00ff */
[----:B------:R-:W-:Y:S01]  /*0c10*/  IMAD.U32 R12, R8, 0x10000, RZ ;  /* 0x00010000080c7824 */ /* 0x000fe200078e00ff */
[----:B------:R-:W-:-:S04]  /*0c20*/  LOP3.LUT R14, R14, 0x80000000, RZ, 0x3c, !PT ;  /* 0x800000000e0e7812 */ /* 0x000fc800078e3cff */
[----:B------:R-:W-:Y:S01]  /*0c30*/  LOP3.LUT R12, R12, 0x80000000, RZ, 0x3c, !PT ;  /* 0x800000000c0c7812 */ /* 0x000fe200078e3cff */
[----:B------:R-:W-:Y:S01]  /*0c40*/  FFMA R51, R14, R51, RZ ;  /* 0x000000330e337223 */ /* 0x000fe200000000ff */
[----:B------:R-:W-:-:S03]  /*0c50*/  SHF.R.S32.HI R14, RZ, 0x1f, R7 ;  /* 0x0000001fff0e7819 */ /* 0x000fc60000011407 */
[----:B------:R-:W-:Y:S01]  /*0c60*/  FFMA R35, R12, R35, RZ ;  /* 0x000000230c237223 */ /* 0x000fe200000000ff */
[----:B------:R-:W-:Y:S02]  /*0c70*/  LEA.HI R12, R14, R7, RZ, 0xb ;  /* 0x000000070e0c7211 */ /* 0x000fe400078f58ff */
[----:B-----5:R-:W-:Y:S01]  /*0c80*/  SEL R21, R21, RZ, P5 ;  /* 0x000000ff15157207 */ /* 0x020fe20002800000 */
[----:B------:R-:W-:Y:S01]  /*0c90*/  FFMA R47, R32, R38, R33 ;  /* 0x00000026202f7223 */ /* 0x000fe20000000021 */
[----:B------:R-:W-:Y:S02]  /*0ca0*/  FSEL R51, R51, RZ, P3 ;  /* 0x000000ff33337208 */ /* 0x000fe40001800000 */
[----:B------:R-:W-:Y:S01]  /*0cb0*/  LOP3.LUT R12, R12, 0xfff800, RZ, 0xc0, !PT ;  /* 0x00fff8000c0c7812 */ /* 0x000fe200078ec0ff */
[----:B------:R-:W-:Y:S01]  /*0cc0*/  IMAD.U32 R31, R30, 0x10000, RZ ;  /* 0x000100001e1f7824 */ /* 0x000fe200078e00ff */
[----:B------:R-:W-:Y:S02]  /*0cd0*/  SEL R37, R37, RZ, P6 ;  /* 0x000000ff25257207 */ /* 0x000fe40003000000 */
[----:B------:R-:W-:-:S02]  /*0ce0*/  SEL R20, R20, RZ, P5 ;  /* 0x000000ff14147207 */ /* 0x000fc40002800000 */
[----:B------:R-:W-:Y:S01]  /*0cf0*/  SEL R32, R24, RZ, P5 ;  /* 0x000000ff18207207 */ /* 0x000fe20002800000 */
[----:B------:R-:W-:Y:S01]  /*0d00*/  IMAD.U32 R24, R21, 0x10000, RZ ;  /* 0x0001000015187824 */ /* 0x000fe200078e00ff */
[----:B------:R-:W-:Y:S01]  /*0d10*/  SEL R26, R26, RZ, P5 ;  /* 0x000000ff1a1a7207 */ /* 0x000fe20002800000 */
[----:B------:R-:W-:-:S04]  /*0d20*/  FFMA R48, R31, R37, R28 ;  /* 0x000000251f307223 */ /* 0x000fc8000000001c */
[----:B------:R-:W-:Y:S01]  /*0d30*/  FFMA R51, R24, R26, R51 ;  /* 0x0000001a18337223 */ /* 0x000fe20000000033 */
[----:B------:R-:W-:Y:S01]  /*0d40*/  IMAD.IADD R24, R7, 0x1, -R12 ;  /* 0x0000000107187824 */ /* 0x000fe200078e0a0c */
[----:B------:R-:W-:Y:S01]  /*0d50*/  IADD3 R12, R2, 0x80, RZ ;  /* 0x00000080020c7810 */ /* 0x000fe20007ffe0ff */
[----:B------:R-:W-:Y:S01]  /*0d60*/  CS2R R28, SRZ ;  /* 0x00000000001c7805 */ /* 0x000fe2000001ff00 */
[----:B------:R-:W-:Y:S01]  /*0d70*/  CS2R R30, SRZ ;  /* 0x00000000001e7805 */ /* 0x000fe2000001ff00 */
[----:B------:R-:W-:Y:S01]  /*0d80*/  FSEL R52, R35, RZ, P3 ;  /* 0x000000ff23347208 */ /* 0x000fe20001800000 */
[----:B-1----:R-:W-:Y:S02]  /*0d90*/  IMAD R65, R24, 0x100, R41 ;  /* 0x0000010018417824 */ /* 0x002fe400078e0229 */
[----:B------:R-:W-:-:S04]  /*0da0*/  IMAD.WIDE R34, R34, R49, c[0x0][0x168] ;  /* 0x00005a0022227625 */ /* 0x000fc800078e0231 */
[----:B------:R-:W-:Y:S01]  /*0db0*/  IMAD.U32 R33, R20, 0x10000, RZ ;  /* 0x0001000014217824 */ /* 0x000fe200078e00ff */
[----:B------:R0:W2:Y:S01]  /*0dc0*/  @P5 LDG.E.EL.128 R28, [R34.64] ;  /* 0x00000004221c5981 */ /* 0x0000a2000c2e1d00 */
[----:B------:R-:W-:Y:S02]  /*0dd0*/  IMAD.IADD R65, R65, 0x1, R12 ;  /* 0x0000000141417824 */ /* 0x000fe400078e020c */
[----:B------:R-:W-:Y:S02]  /*0de0*/  FFMA R52, R33, R32, R52 ;  /* 0x0000002021347223 */ /* 0x000fe40000000034 */
[----:B------:R-:W-:Y:S01]  /*0df0*/  CS2R R32, SRZ ;  /* 0x0000000000207805 */ /* 0x000fe2000001ff00 */
[----:B------:R-:W-:Y:S01]  /*0e00*/  IMAD.WIDE R64, R65, R50, c[0x0][0x160] ;  /* 0x0000580041407625 */ /* 0x000fe200078e0232 */
[----:B------:R-:W-:Y:S01]  /*0e10*/  SEL R39, R39, RZ, P6 ;  /* 0x000000ff27277207 */ /* 0x000fe20003000000 */
[----:B0-----:R-:W-:Y:S01]  /*0e20*/  CS2R R34, SRZ ;  /* 0x0000000000227805 */ /* 0x001fe2000001ff00 */
[----:B------:R-:W-:-:S03]  /*0e30*/  CS2R R36, SRZ ;  /* 0x0000000000247805 */ /* 0x000fc6000001ff00 */
[----:B------:R-:W-:Y:S01]  /*0e40*/  FFMA R46, R63, R39, R46 ;  /* 0x000000273f2e7223 */ /* 0x000fe2000000002e */
[----:B------:R-:W-:Y:S01]  /*0e50*/  IMAD.WIDE R62, R62, R49, c[0x0][0x170] ;  /* 0x00005c003e3e7625 */ /* 0x000fe200078e0231 */
[----:B------:R-:W-:Y:S01]  /*0e60*/  CS2R R38, SRZ ;  /* 0x0000000000267805 */ /* 0x000fe2000001ff00 */
[----:B------:R-:W3:Y:S01]  /*0e70*/  @P0 LDG.E.EL.128 R32, [R64.64] ;  /* 0x0000000440200981 */ /* 0x000ee2000c2e1d00 */
[----:B------:R-:W-:-:S04]  /*0e80*/  PRMT R8, R8, 0x7632, R8 ;  /* 0x0000763208087816 */ /* 0x000fc80000000008 */
[----:B------:R-:W4:Y:S01]  /*0e90*/  @P0 LDG.E.EL.128 R36, [R62.64] ;  /* 0x000000043e240981 */ /* 0x000f22000c2e1d00 */
[----:B------:R-:W-:Y:S01]  /*0ea0*/  PRMT R9, R9, 0x7632, R9 ;  /* 0x0000763209097816 */ /* 0x000fe20000000009 */
[----:B------:R-:W-:Y:S01]  /*0eb0*/  IMAD.U32 R8, R8, 0x10000, RZ ;  /* 0x0001000008087824 */ /* 0x000fe200078e00ff */
[----:B------:R-:W-:-:S03]  /*0ec0*/  LEA.HI R14, R14, R7, RZ, 0x9 ;  /* 0x000000070e0e7211 */ /* 0x000fc600078f48ff */
[----:B------:R-:W-:Y:S01]  /*0ed0*/  IMAD.U32 R9, R9, 0x10000, RZ ;  /* 0x0001000009097824 */ /* 0x000fe200078e00ff */
[----:B------:R-:W-:Y:S02]  /*0ee0*/  SHF.R.S32.HI R14, RZ, 0x9, R14 ;  /* 0x00000009ff0e7819 */ /* 0x000fe4000001140e */
[----:B------:R-:W-:Y:S02]  /*0ef0*/  SEL R13, R13, RZ, P4 ;  /* 0x000000ff0d0d7207 */ /* 0x000fe40002000000 */
[----:B------:R-:W-:Y:S02]  /*0f00*/  LOP3.LUT R8, R8, 0x80000000, RZ, 0x3c, !PT ;  /* 0x8000000008087812 */ /* 0x000fe400078e3cff */
[----:B------:R-:W-:Y:S02]  /*0f10*/  SEL R24, R15, RZ, P4 ;  /* 0x000000ff0f187207 */ /* 0x000fe40002000000 */
[----:B------:R-:W-:Y:S01]  /*0f20*/  LOP3.LUT R9, R9, 0x80000000, RZ, 0x3c, !PT ;  /* 0x8000000009097812 */ /* 0x000fe200078e3cff */
[----:B------:R-:W-:Y:S01]  /*0f30*/  IMAD.IADD R58, R14, 0x1, -R57 ;  /* 0x000000010e3a7824 */ /* 0x000fe200078e0a39 */
[----:B------:R-:W-:Y:S01]  /*0f40*/  FFMA R14, R8, R13, RZ ;  /* 0x0000000d080e7223 */ /* 0x000fe200000000ff */
[----:B------:R-:W-:-:S02]  /*0f50*/  SEL R26, R11, RZ, P4 ;  /* 0x000000ff0b1a7207 */ /* 0x000fc40002000000 */
[----:B------:R-:W-:Y:S01]  /*0f60*/  FFMA R13, R9, R24, RZ ;  /* 0x00000018090d7223 */ /* 0x000fe200000000ff */
[----:B------:R-:W-:Y:S02]  /*0f70*/  SEL R24, R10, RZ, P4 ;  /* 0x000000ff0a187207 */ /* 0x000fe40002000000 */
[----:B------:R-:W-:Y:S01]  /*0f80*/  PRMT R20, R20, 0x7632, R20 ;  /* 0x0000763214147816 */ /* 0x000fe20000000014 */
[----:B------:R-:W-:Y:S01]  /*0f90*/  IMAD.U32 R9, R26, 0x10000, RZ ;  /* 0x000100001a097824 */ /* 0x000fe200078e00ff */
[----:B------:R-:W-:Y:S01]  /*0fa0*/  SEL R25, R25, RZ, P5 ;  /* 0x000000ff19197207 */ /* 0x000fe20002800000 */
[----:B------:R-:W-:Y:S01]  /*0fb0*/  IMAD.U32 R8, R24, 0x10000, RZ ;  /* 0x0001000018087824 */ /* 0x000fe200078e00ff */
[----:B------:R-:W-:Y:S01]  /*0fc0*/  FSEL R14, R14, RZ, P3 ;  /* 0x000000ff0e0e7208 */ /* 0x000fe20001800000 */
[----:B------:R-:W-:Y:S01]  /*0fd0*/  IMAD.U32 R57, R20, 0x10000, RZ ;  /* 0x0001000014397824 */ /* 0x000fe200078e00ff */
[----:B------:R-:W-:Y:S02]  /*0fe0*/  SEL R11, R16, RZ, P4 ;  /* 0x000000ff100b7207 */ /* 0x000fe40002000000 */
[----:B------:R-:W-:Y:S01]  /*0ff0*/  SEL R18, R18, RZ, P4 ;  /* 0x000000ff12127207 */ /* 0x000fe20002000000 */
[----:B------:R-:W-:Y:S01]  /*1000*/  FFMA R57, R57, R25, R14 ;  /* 0x0000001939397223 */ /* 0x000fe2000000000e */
[----:B------:R-:W-:-:S02]  /*1010*/  LOP3.LUT R8, R8, 0x80000000, RZ, 0x3c, !PT ;  /* 0x8000000008087812 */ /* 0x000fc400078e3cff */
[----:B------:R-:W-:Y:S02]  /*1020*/  LOP3.LUT R9, R9, 0x80000000, RZ, 0x3c, !PT ;  /* 0x8000000009097812 */ /* 0x000fe400078e3cff */
[----:B------:R-:W-:Y:S01]  /*1030*/  IADD3 R14, R4, 0x84, RZ ;  /* 0x00000084040e7810 */ /* 0x000fe20007ffe0ff */
[----:B------:R-:W-:Y:S02]  /*1040*/  FFMA R16, R8, R11, RZ ;  /* 0x0000000b08107223 */ /* 0x000fe400000000ff */
[----:B------:R-:W-:Y:S01]  /*1050*/  FFMA R18, R9, R18, RZ ;  /* 0x0000001209127223 */ /* 0x000fe200000000ff */
[----:B------:R-:W-:Y:S01]  /*1060*/  CS2R R10, SRZ ;  /* 0x00000000000a7805 */ /* 0x000fe2000001ff00 */
[----:B------:R-:W-:Y:S01]  /*1070*/  CS2R R8, SRZ ;  /* 0x0000000000087805 */ /* 0x000fe2000001ff00 */
[----:B------:R-:W-:-:S05]  /*1080*/  IMAD.WIDE R14, R14, R49, c[0x0][0x170] ;  /* 0x00005c000e0e7625 */ /* 0x000fca00078e0231 */
[----:B------:R0:W5:Y:S01]  /*1090*/  @P0 LDG.E.EL.128 R8, [R14.64] ;  /* 0x000000040e080981 */ /* 0x000162000c2e1d00 */
[----:B------:R-:W-:-:S04]  /*10a0*/  SHF.R.S32.HI R20, RZ, 0x1f, R5 ;  /* 0x0000001fff147819 */ /* 0x000fc80000011405 */
[----:B------:R-:W-:-:S04]  /*10b0*/  LEA.HI R20, R20, R5, RZ, 0xb ;  /* 0x0000000514147211 */ /* 0x000fc800078f58ff */
[----:B------:R-:W-:-:S05]  /*10c0*/  LOP3.LUT R20, R20, 0xfff800, RZ, 0xc0, !PT ;  /* 0x00fff80014147812 */ /* 0x000fca00078ec0ff */
[----:B------:R-:W-:Y:S01]  /*10d0*/  IMAD.IADD R20, R5, 0x1, -R20 ;  /* 0x0000000105147824 */ /* 0x000fe200078e0a14 */
[----:B------:R-:W-:-:S03]  /*10e0*/  PRMT R24, R24, 0x7632, R24 ;  /* 0x0000763218187816 */ /* 0x000fc60000000018 */
[----:B------:R-:W-:-:S04]  /*10f0*/  IMAD R25, R20, 0x100, R43 ;  /* 0x0000010014197824 */ /* 0x000fc800078e022b */
[----:B------:R-:W-:Y:S02]  /*1100*/  IMAD.IADD R25, R25, 0x1, R12 ;  /* 0x0000000119197824 */ /* 0x000fe400078e020c */
[----:B------:R-:W-:Y:S01]  /*1110*/  IMAD.U32 R12, R24, 0x10000, RZ ;  /* 0x00010000180c7824 */ /* 0x000fe200078e00ff */
[----:B------:R-:W-:Y:S02]  /*1120*/  SEL R17, R17, RZ, P4 ;  /* 0x000000ff11117207 */ /* 0x000fe40002000000 */
[----:B------:R-:W-:Y:S02]  /*1130*/  PRMT R21, R21, 0x7632, R21 ;  /* 0x0000763215157816 */ /* 0x000fe40000000015 */
[----:B------:R-:W-:Y:S02]  /*1140*/  LOP3.LUT R12, R12, 0x80000000, RZ, 0x3c, !PT ;  /* 0x800000000c0c7812 */ /* 0x000fe400078e3cff */
[----:B------:R-:W-:Y:S01]  /*1150*/  PRMT R26, R26, 0x7632, R26 ;  /* 0x000076321a1a7816 */ /* 0x000fe2000000001a */
[----:B------:R-:W-:Y:S01]  /*1160*/  IMAD.U32 R60, R21, 0x10000, RZ ;  /* 0x00010000153c7824 */ /* 0x000fe200078e00ff */
[----:B------:R-:W-:Y:S01]  /*1170*/  SEL R27, R27, RZ, P5 ;  /* 0x000000ff1b1b7207 */ /* 0x000fe20002800000 */
[----:B0-----:R-:W-:Y:S01]  /*1180*/  FFMA R14, R12, R17, RZ ;  /* 0x000000110c0e7223 */ /* 0x001fe200000000ff */
[----:B------:R-:W-:Y:S01]  /*1190*/  FSEL R13, R13, RZ, P3 ;  /* 0x000000ff0d0d7208 */ /* 0x000fe20001800000 */
[----:B------:R-:W-:Y:S01]  /*11a0*/  IMAD.U32 R12, R26, 0x10000, RZ ;  /* 0x000100001a0c7824 */ /* 0x000fe200078e00ff */
[----:B------:R-:W-:-:S02]  /*11b0*/  SEL R22, R22, RZ, P5 ;  /* 0x000000ff16167207 */ /* 0x000fc40002800000 */
[----:B------:R-:W-:Y:S01]  /*11c0*/  SEL R23, R23, RZ, P5 ;  /* 0x000000ff17177207 */ /* 0x000fe20002800000 */
[----:B------:R-:W-:Y:S01]  /*11d0*/  FFMA R60, R60, R27, R13 ;  /* 0x0000001b3c3c7223 */ /* 0x000fe2000000000d */
[----:B------:R-:W-:Y:S02]  /*11e0*/  FSEL R13, R16, RZ, P3 ;  /* 0x000000ff100d7208 */ /* 0x000fe40001800000 */
[----:B------:R-:W-:Y:S01]  /*11f0*/  SEL R17, R19, RZ, P4 ;  /* 0x000000ff13117207 */ /* 0x000fe20002000000 */
[C---:B------:R-:W-:Y:S01]  /*1200*/  IMAD.U32 R19, R23.reuse, 0x10000, RZ ;  /* 0x0001000017137824 */ /* 0x040fe200078e00ff */
[----:B------:R-:W-:Y:S02]  /*1210*/  LOP3.LUT R12, R12, 0x80000000, RZ, 0x3c, !PT ;  /* 0x800000000c0c7812 */ /* 0x000fe400078e3cff */
[----:B------:R-:W-:Y:S02]  /*1220*/  FSEL R18, R18, RZ, P3 ;  /* 0x000000ff12127208 */ /* 0x000fe40001800000 */
[----:B------:R-:W-:Y:S01]  /*1230*/  PRMT R23, R23, 0x7632, R23 ;  /* 0x0000763217177816 */ /* 0x000fe20000000017 */
[----:B------:R-:W-:Y:S01]  /*1240*/  FFMA R17, R12, R17, RZ ;  /* 0x000000110c117223 */ /* 0x000fe200000000ff */
[----:B------:R-:W-:-:S02]  /*1250*/  PRMT R12, R22, 0x7632, R12 ;  /* 0x00007632160c7816 */ /* 0x000fc4000000000c */
[----:B------:R-:W-:Y:S01]  /*1260*/  ISETP.LT.AND P4, PT, R2, 0x80, !P1 ;  /* 0x000000800200780c */ /* 0x000fe20004f81270 */
[----:B------:R-:W-:Y:S01]  /*1270*/  IMAD.U32 R23, R23, 0x10000, RZ ;  /* 0x0001000017177824 */ /* 0x000fe200078e00ff */
[----:B------:R-:W-:Y:S01]  /*1280*/  FSEL R16, R17, RZ, P3 ;  /* 0x000000ff11107208 */ /* 0x000fe20001800000 */
[----:B------:R-:W-:Y:S01]  /*1290*/  IMAD.U32 R15, R12, 0x10000, RZ ;  /* 0x000100000c0f7824 */ /* 0x000fe200078e00ff */
[----:B------:R-:W-:Y:S02]  /*12a0*/  FSEL R14, R14, RZ, P3 ;  /* 0x000000ff0e0e7208 */ /* 0x000fe40001800000 */
[----:B------:R-:W-:Y:S02]  /*12b0*/  IADD3 R24, R40, 0x84, RZ ;  /* 0x0000008428187810 */ /* 0x000fe40007ffe0ff */
[----:B------:R-:W-:Y:S02]  /*12c0*/  SHF.R.S32.HI R53, RZ, 0x1b, R53 ;  /* 0x0000001bff357819 */ /* 0x000fe40000011435 */
[----:B--2---:R-:W-:-:S02]  /*12d0*/  SEL R28, R28, RZ, P5 ;  /* 0x000000ff1c1c7207 */ /* 0x004fc40002800000 */
[----:B------:R-:W-:Y:S01]  /*12e0*/  SEL R20, R30, RZ, P5 ;  /* 0x000000ff1e147207 */ /* 0x000fe20002800000 */
[----:B------:R-:W-:-:S04]  /*12f0*/  IMAD.U32 R30, R22, 0x10000, RZ ;  /* 0x00010000161e7824 */ /* 0x000fc800078e00ff */
[----:B------:R-:W-:Y:S01]  /*1300*/  FFMA R30, R30, R28, R13 ;  /* 0x0000001c1e1e7223 */ /* 0x000fe2000000000d */
[--C-:B------:R-:W-:Y:S01]  /*1310*/  FFMA R28, R19, R20, R18.reuse ;  /* 0x00000014131c7223 */ /* 0x100fe20000000012 */
[----:B---3--:R-:W-:Y:S02]  /*1320*/  SEL R32, R32, RZ, P0 ;  /* 0x000000ff20207207 */ /* 0x008fe40000000000 */
[----:B------:R-:W-:Y:S02]  /*1330*/  SEL R33, R33, RZ, P0 ;  /* 0x000000ff21217207 */ /* 0x000fe40000000000 */
[C---:B------:R-:W-:Y:S01]  /*1340*/  PRMT R18, R32.reuse, 0x7632, R18 ;  /* 0x0000763220127816 */ /* 0x040fe20000000012 */
[----:B------:R-:W-:Y:S01]  /*1350*/  IMAD.U32 R26, R32, 0x10000, RZ ;  /* 0x00010000201a7824 */ /* 0x000fe200078e00ff */
[----:B------:R-:W-:Y:S02]  /*1360*/  SEL R31, R31, RZ, P5 ;  /* 0x000000ff1f1f7207 */ /* 0x000fe40002800000 */
[----:B----4-:R-:W-:Y:S01]  /*1370*/  SEL R19, R36, RZ, P0 ;  /* 0x000000ff24137207 */ /* 0x010fe20000000000 */
[----:B------:R-:W-:Y:S01]  /*1380*/  IMAD.U32 R18, R18, 0x10000, RZ ;  /* 0x0001000012127824 */ /* 0x000fe200078e00ff */
[----:B------:R-:W-:Y:S01]  /*1390*/  SEL R37, R37, RZ, P0 ;  /* 0x000000ff25257207 */ /* 0x000fe20000000000 */
[----:B------:R-:W-:Y:S01]  /*13a0*/  IMAD.U32 R27, R33, 0x10000, RZ ;  /* 0x00010000211b7824 */ /* 0x000fe200078e00ff */
[----:B------:R-:W-:-:S02]  /*13b0*/  IADD3 R36, R40, 0x80, RZ ;  /* 0x0000008028247810 */ /* 0x000fc40007ffe0ff */
[----:B------:R-:W-:Y:S02]  /*13c0*/  SEL R38, R38, RZ, P0 ;  /* 0x000000ff26267207 */ /* 0x000fe40000000000 */
[----:B------:R-:W-:Y:S01]  /*13d0*/  SEL R29, R29, RZ, P5 ;  /* 0x000000ff1d1d7207 */ /* 0x000fe20002800000 */
[----:B------:R-:W-:Y:S01]  /*13e0*/  FFMA R31, R23, R31, R16 ;  /* 0x0000001f171f7223 */ /* 0x000fe20000000010 */
[----:B------:R-:W-:Y:S01]  /*13f0*/  FMUL R26, R26, R19 ;  /* 0x000000131a1a7220 */ /* 0x000fe20000400000 */
[----:B------:R-:W-:Y:S01]  /*1400*/  FMUL R32, R18, R37 ;  /* 0x0000002512207220 */ /* 0x000fe20000400000 */
[----:B------:R-:W-:Y:S01]  /*1410*/  CS2R R16, SRZ ;  /* 0x0000000000107805 */ /* 0x000fe2000001ff00 */
[----:B------:R-:W-:Y:S01]  /*1420*/  CS2R R18, SRZ ;  /* 0x0000000000127805 */ /* 0x000fe2000001ff00 */
[----:B------:R-:W-:Y:S01]  /*1430*/  IMAD.WIDE R36, R36, R49, c[0x0][0x170] ;  /* 0x00005c0024247625 */ /* 0x000fe200078e0231 */
[----:B------:R-:W-:Y:S01]  /*1440*/  FMUL R27, R27, R38 ;  /* 0x000000261b1b7220 */ /* 0x000fe20000400000 */
[----:B------:R-:W-:Y:S01]  /*1450*/  FFMA R29, R15, R29, R14 ;  /* 0x0000001d0f1d7223 */ /* 0x000fe2000000000e */
[----:B------:R-:W-:Y:S01]  /*1460*/  CS2R R12, SRZ ;  /* 0x00000000000c7805 */ /* 0x000fe2000001ff00 */
[----:B------:R-:W-:Y:S01]  /*1470*/  IMAD.SHL.U32 R38, R54, 0x4, RZ ;  /* 0x0000000436267824 */ /* 0x000fe200078e00ff */
[----:B------:R-:W-:Y:S01]  /*1480*/  CS2R R14, SRZ ;  /* 0x00000000000e7805 */ /* 0x000fe2000001ff00 */
[----:B------:R-:W-:Y:S01]  /*1490*/  IMAD.WIDE R20, R25, R50, c[0x0][0x160] ;  /* 0x0000580019147625 */ /* 0x000fe200078e0232 */
[----:B------:R0:W2:Y:S01]  /*14a0*/  @P4 LDG.E.EL.128 R16, [R36.64] ;  /* 0x0000000424104981 */ /* 0x0000a2000c2e1d00 */
[----:B------:R-:W-:-:S03]  /*14b0*/  CS2R R22, SRZ ;  /* 0x0000000000167805 */ /* 0x000fc6000001ff00 */
[----:B------:R1:W3:Y:S01]  /*14c0*/  @P4 LDG.E.EL.128 R12, [R20.64] ;  /* 0x00000004140c4981 */ /* 0x0002e2000c2e1d00 */
[----:B------:R-:W-:Y:S01]  /*14d0*/  IMAD.WIDE R24, R24, R49, c[0x0][0x170] ;  /* 0x00005c0018187625 */ /* 0x000fe200078e0231 */
[----:B0-----:R-:W-:Y:S02]  /*14e0*/  LOP3.LUT R37, R38, 0xc, RZ, 0xc0, !PT ;  /* 0x0000000c26257812 */ /* 0x001fe400078ec0ff */
[----:B------:R-:W-:Y:S01]  /*14f0*/  SEL R38, R39, RZ, P0 ;  /* 0x000000ff27267207 */ /* 0x000fe20000000000 */
[----:B-1----:R-:W-:Y:S01]  /*1500*/  CS2R R20, SRZ ;  /* 0x0000000000147805 */ /* 0x002fe2000001ff00 */
[----:B------:R-:W-:Y:S02]  /*1510*/  SGXT R36, R53, 0x1 ;  /* 0x000000013524781a */ /* 0x000fe40000000200 */
[----:B------:R-:W-:Y:S02]  /*1520*/  LOP3.LUT R39, R56, R37, RZ, 0xfc, !PT ;  /* 0x0000002538277212 */ /* 0x000fe400078efcff */
[----:B------:R-:W-:Y:S01]  /*1530*/  PRMT R33, R33, 0x7632, R33 ;  /* 0x0000763221217816 */ /* 0x000fe20000000021 */
[----:B------:R0:W4:Y:S01]  /*1540*/  @P4 LDG.E.EL.128 R20, [R24.64] ;  /* 0x0000000418144981 */ /* 0x000122000c2e1d00 */
[----:B------:R-:W-:-:S03]  /*1550*/  LEA.HI R36, R36, R39, RZ, 0xb ;  /* 0x0000002724247211 */ /* 0x000fc600078f58ff */
[----:B------:R-:W-:Y:S02]  /*1560*/  IMAD.U32 R33, R33, 0x10000, RZ ;  /* 0x0001000021217824 */ /* 0x000fe400078e00ff */
[----:B------:R-:W-:Y:S01]  /*1570*/  IMAD.SHL.U32 R36, R36, 0x40, RZ ;  /* 0x0000004024247824 */ /* 0x000fe200078e00ff */
[----:B0-----:R-:W-:-:S04]  /*1580*/  SHF.R.S32.HI R24, RZ, 0x1f, R39 ;  /* 0x0000001fff187819 */ /* 0x001fc80000011427 */
[-C--:B------:R-:W-:Y:S01]  /*1590*/  LEA.HI R24, R24, R39.reuse, RZ, 0x9 ;  /* 0x0000002718187211 */ /* 0x080fe200078f48ff */
[----:B------:R-:W-:Y:S01]  /*15a0*/  FMUL R33, R33, R38 ;  /* 0x0000002621217220 */ /* 0x000fe20000400000 */
[----:B------:R-:W-:Y:S02]  /*15b0*/  LOP3.LUT R36, R36, 0xfffe0000, RZ, 0xc0, !PT ;  /* 0xfffe000024247812 */ /* 0x000fe400078ec0ff */
[----:B------:R-:W-:Y:S02]  /*15c0*/  LOP3.LUT R25, R24, 0xfffffe00, RZ, 0xc0, !PT ;  /* 0xfffffe0018197812 */ /* 0x000fe400078ec0ff */
[----:B------:R-:W-:Y:S02]  /*15d0*/  SHF.R.U32.HI R38, RZ, 0x2, R54 ;  /* 0x00000002ff267819 */ /* 0x000fe40000011636 */
[----:B------:R-:W-:Y:S01]  /*15e0*/  IADD3 R39, R36, R39, -R25 ;  /* 0x0000002724277210 */ /* 0x000fe20007ffe819 */
[----:B------:R-:W-:Y:S01]  /*15f0*/  IMAD.SHL.U32 R25, R3, 0x8, RZ ;  /* 0x0000000803197824 */ /* 0x000fe200078e00ff */
[----:B------:R-:W-:-:S02]  /*1600*/  SGXT.U32 R38, R38, 0x3 ;  /* 0x000000032626781a */ /* 0x000fc40000000000 */
[----:B------:R-:W-:Y:S02]  /*1610*/  SHF.R.S32.HI R24, RZ, 0x9, R24 ;  /* 0x00000009ff187819 */ /* 0x000fe40000011418 */
[----:B------:R-:W-:Y:S02]  /*1620*/  FSEL R62, R27, RZ, P0 ;  /* 0x000000ff1b3e7208 */ /* 0x000fe40000000000 */
[----:B------:R-:W-:Y:S02]  /*1630*/  LOP3.LUT R38, R25, R38, RZ, 0xfc, !PT ;  /* 0x0000002619267212 */ /* 0x000fe400078efcff */
[----:B-----5:R-:W-:Y:S02]  /*1640*/  SEL R27, R8, RZ, P0 ;  /* 0x000000ff081b7207 */ /* 0x020fe40000000000 */
[----:B------:R-:W-:Y:S02]  /*1650*/  SEL R25, R34, RZ, P0 ;  /* 0x000000ff22197207 */ /* 0x000fe40000000000 */
[----:B------:R-:W-:-:S02]  /*1660*/  SEL R8, R35, RZ, P0 ;  /* 0x000000ff23087207 */ /* 0x000fc40000000000 */
[----:B------:R-:W-:Y:S01]  /*1670*/  LOP3.LUT R24, R24, 0x80000003, RZ, 0xc0, !PT ;  /* 0x8000000318187812 */ /* 0x000fe200078ec0ff */
[----:B------:R-:W-:Y:S01]  /*1680*/  IMAD.U32 R34, R25, 0x10000, RZ ;  /* 0x0001000019227824 */ /* 0x000fe200078e00ff */
[----:B------:R-:W-:Y:S01]  /*1690*/  FSEL R36, R26, RZ, P0 ;  /* 0x000000ff1a247208 */ /* 0x000fe20000000000 */
[----:B------:R-:W-:Y:S01]  /*16a0*/  IMAD.U32 R35, R8, 0x10000, RZ ;  /* 0x0001000008237824 */ /* 0x000fe200078e00ff */
[----:B------:R-:W-:Y:S02]  /*16b0*/  SEL R10, R10, RZ, P0 ;  /* 0x000000ff0a0a7207 */ /* 0x000fe40000000000 */
[----:B------:R-:W-:Y:S02]  /*16c0*/  ISETP.NE.AND P5, PT, R24, 0x2, PT ;  /* 0x000000021800780c */ /* 0x000fe40003fa5270 */
[----:B------:R-:W-:Y:S02]  /*16d0*/  LOP3.LUT R26, R55, R38, RZ, 0xfc, !PT ;  /* 0x00000026371a7212 */ /* 0x000fe400078efcff */
[----:B------:R-:W-:-:S02]  /*16e0*/  PRMT R25, R25, 0x7632, R25 ;  /* 0x0000763219197816 */ /* 0x000fc40000000019 */
[----:B------:R-:W-:Y:S01]  /*16f0*/  PRMT R8, R8, 0x7632, R8 ;  /* 0x0000763208087816 */ /* 0x000fe20000000008 */
[----:B------:R-:W-:Y:S01]  /*1700*/  FMUL R35, R35, R10 ;  /* 0x0000000a23237220 */ /* 0x000fe20000400000 */
[----:B------:R-:W-:Y:S01]  /*1710*/  ISETP.LT.AND P3, PT, R26, 0x100, !P5 ;  /* 0x000001001a00780c */ /* 0x000fe20006f61270 */
[----:B------:R-:W-:Y:S01]  /*1720*/  IMAD.U32 R25, R25, 0x10000, RZ ;  /* 0x0001000019197824 */ /* 0x000fe200078e00ff */
[----:B------:R-:W-:Y:S01]  /*1730*/  SEL R10, R9, RZ, P0 ;  /* 0x000000ff090a7207 */ /* 0x000fe20000000000 */
[----:B------:R-:W-:Y:S01]  /*1740*/  IMAD.U32 R8, R8, 0x10000, RZ ;  /* 0x0001000008087824 */ /* 0x000fe200078e00ff */
[----:B------:R-:W-:Y:S01]  /*1750*/  SEL R11, R11, RZ, P0 ;  /* 0x000000ff0b0b7207 */ /* 0x000fe20000000000 */
[----:B------:R-:W-:Y:S01]  /*1760*/  IMAD R26, R26, 0x200, R39 ;  /* 0x000002001a1a7824 */ /* 0x000fe200078e0227 */
[----:B------:R-:W-:Y:S01]  /*1770*/  LOP3.LUT R24, R55, 0x40, R38, 0xfe, !PT ;  /* 0x0000004037187812 */ /* 0x000fe200078efe26 */
[----:B------:R-:W-:Y:S01]  /*1780*/  FADD R59, R59, R36 ;  /* 0x000000243b3b7221 */ /* 0x000fe20000000000 */
[----:B------:R-:W-:-:S02]  /*1790*/  LOP3.LUT R54, R55, 0x80, R38, 0xfe, !PT ;  /* 0x0000008037367812 */ /* 0x000fc400078efe26 */
[--C-:B------:R-:W-:Y:S01]  /*17a0*/  LOP3.LUT R56, R55, 0xc0, R38.reuse, 0xfe, !PT ;  /* 0x000000c037387812 */ /* 0x100fe200078efe26 */
[----:B------:R-:W-:Y:S01]  /*17b0*/  IMAD R38, R37, 0x101, R38 ;  /* 0x0000010125267824 */ /* 0x000fe200078e0226 */
[----:B------:R-:W-:Y:S01]  /*17c0*/  FMUL R37, R25, R10 ;  /* 0x0000000a19257220 */ /* 0x000fe20000400000 */
[----:B------:R-:W-:Y:S01]  /*17d0*/  FMUL R36, R8, R11 ;  /* 0x0000000b08247220 */ /* 0x000fe20000400000 */
[----:B------:R-:W-:Y:S01]  /*17e0*/  FMUL R34, R34, R27 ;  /* 0x0000001b22227220 */ /* 0x000fe20000400000 */
[----:B------:R-:W-:Y:S01]  /*17f0*/  CS2R R8, SRZ ;  /* 0x0000000000087805 */ /* 0x000fe2000001ff00 */
[----:B------:R-:W-:Y:S01]  /*1800*/  CS2R R10, SRZ ;  /* 0x00000000000a7805 */ /* 0x000fe2000001ff00 */
[----:B------:R-:W-:-:S05]  /*1810*/  IMAD.WIDE R26, R26, R49, c[0x0][0x178] ;  /* 0x00005e001a1a7625 */ /* 0x000fca00078e0231 */
[----:B------:R0:W5:Y:S01]  /*1820*/  @P3 LDG.E.EL.128 R8, [R26.64] ;  /* 0x000000041a083981 */ /* 0x000162000c2e1d00 */
[----:B------:R-:W-:Y:S01]  /*1830*/  ISETP.LT.AND P6, PT, R24, 0x100, !P5 ;  /* 0x000001001800780c */ /* 0x000fe20006fc1270 */
[----:B0-----:R-:W-:Y:S01]  /*1840*/  CS2R R26, SRZ ;  /* 0x00000000001a7805 */ /* 0x001fe2000001ff00 */
[----:B-----5:R-:W-:Y:S02]  /*1850*/  SEL R8, R8, RZ, P3 ;  /* 0x000000ff08087207 */ /* 0x020fe40001800000 */
[----:B------:R-:W-:Y:S02]  /*1860*/  SEL R9, R9, RZ, P3 ;  /* 0x000000ff09097207 */ /* 0x000fe40001800000 */
[----:B------:R-:W-:Y:S01]  /*1870*/  FSEL R53, R8, RZ, !P5 ;  /* 0x000000ff08357208 */ /* 0x000fe20006800000 */
[----:B------:R-:W-:Y:S01]  /*1880*/  IMAD R8, R24, 0x200, R39 ;  /* 0x0000020018087824 */ /* 0x000fe200078e0227 */
[----:B------:R-:W-:Y:S01]  /*1890*/  FSEL R55, R9, RZ, !P5 ;  /* 0x000000ff09377208 */ /* 0x000fe20006800000 */
[----:B------:R-:W-:-:S02]  /*18a0*/  CS2R R24, SRZ ;  /* 0x0000000000187805 */ /* 0x000fc4000001ff00 */
[----:B------:R-:W-:-:S05]  /*18b0*/  IMAD.WIDE R8, R8, R49, c[0x0][0x178] ;  /* 0x00005e0008087625 */ /* 0x000fca00078e0231 */
[----:B------:R0:W5:Y:S01]  /*18c0*/  @P6 LDG.E.EL.128 R24, [R8.64] ;  /* 0x0000000408186981 */ /* 0x000162000c2e1d00 */
[----:B------:R-:W-:Y:S02]  /*18d0*/  SEL R11, R11, RZ, P3 ;  /* 0x000000ff0b0b7207 */ /* 0x000fe40001800000 */
[----:B------:R-:W-:Y:S01]  /*18e0*/  SEL R10, R10, RZ, P3 ;  /* 0x000000ff0a0a7207 */ /* 0x000fe20001800000 */
[----:B------:R-:W-:Y:S01]  /*18f0*/  STS [R38.X4], R53 ;  /* 0x0000003526007388 */ /* 0x000fe20000004800 */
[----:B------:R-:W-:Y:S01]  /*1900*/  ISETP.LT.AND P3, PT, R54, 0x100, !P5 ;  /* 0x000001003600780c */ /* 0x000fe20006f61270 */
[----:B------:R-:W-:Y:S01]  /*1910*/  FADD R61, R61, R62 ;  /* 0x0000003e3d3d7221 */ /* 0x000fe20000000000 */
[----:B------:R-:W-:Y:S01]  /*1920*/  FSEL R63, R10, RZ, !P5 ;  /* 0x000000ff0a3f7208 */ /* 0x000fe20006800000 */
[----:B------:R-:W-:Y:S01]  /*1930*/  STS [R38.X4+0x404], R55 ;  /* 0x0004043726007388 */ /* 0x000fe20000004800 */
[--C-:B------:R-:W-:Y:S02]  /*1940*/  IMAD R62, R54, 0x200, R39.reuse ;  /* 0x00000200363e7824 */ /* 0x100fe400078e0227 */
[----:B------:R-:W-:Y:S01]  /*1950*/  IMAD R54, R56, 0x200, R39 ;  /* 0x0000020038367824 */ /* 0x000fe200078e0227 */
[----:B------:R1:W-:Y:S01]  /*1960*/  STS [R38.X4+0x808], R63 ;  /* 0x0008083f26007388 */ /* 0x0003e20000004800 */
[----:B0-----:R-:W-:Y:S01]  /*1970*/  CS2R R8, SRZ ;  /* 0x0000000000087805 */ /* 0x001fe2000001ff00 */
[----:B-1----:R-:W-:Y:S01]  /*1980*/  IMAD.WIDE R62, R62, R49, c[0x0][0x178] ;  /* 0x00005e003e3e7625 */ /* 0x002fe200078e0231 */
[----:B-----5:R-:W-:-:S02]  /*1990*/  SEL R24, R24, RZ, P6 ;  /* 0x000000ff18187207 */ /* 0x020fc40003000000 */
[----:B------:R-:W-:Y:S02]  /*19a0*/  SEL R25, R25, RZ, P6 ;  /* 0x000000ff19197207 */ /* 0x000fe40003000000 */
[----:B------:R-:W-:Y:S02]  /*19b0*/  SEL R26, R26, RZ, P6 ;  /* 0x000000ff1a1a7207 */ /* 0x000fe40003000000 */
[----:B------:R-:W-:Y:S02]  /*19c0*/  SEL R53, R27, RZ, P6 ;  /* 0x000000ff1b357207 */ /* 0x000fe40003000000 */
[----:B------:R-:W-:Y:S02]  /*19d0*/  ISETP.LT.AND P6, PT, R56, 0x100, !P5 ;  /* 0x000001003800780c */ /* 0x000fe40006fc1270 */
[----:B------:R-:W-:Y:S02]  /*19e0*/  FSEL R27, R11, RZ, !P5 ;  /* 0x000000ff0b1b7208 */ /* 0x000fe40006800000 */
[----:B------:R-:W-:Y:S01]  /*19f0*/  FSEL R55, R24, RZ, !P5 ;  /* 0x000000ff18377208 */ /* 0x000fe20006800000 */
[----:B------:R-:W-:Y:S01]  /*1a00*/  CS2R R10, SRZ ;  /* 0x00000000000a7805 */ /* 0x000fe2000001ff00 */
[----:B------:R-:W-:Y:S01]  /*1a10*/  FSEL R65, R25, RZ, !P5 ;  /* 0x000000ff19417208 */ /* 0x000fe20006800000 */
[----:B------:R0:W-:Y:S01]  /*1a20*/  STS [R38.X4+0xc0c], R27 ;  /* 0x000c0c1b26007388 */ /* 0x0001e20000004800 */
[----:B------:R-:W-:Y:S01]  /*1a30*/  FSEL R67, R26, RZ, !P5 ;  /* 0x000000ff1a437208 */ /* 0x000fe20006800000 */
[----:B------:R-:W-:-:S02]  /*1a40*/  CS2R R24, SRZ ;  /* 0x0000000000187805 */ /* 0x000fc4000001ff00 */
[----:B------:R1:W-:Y:S04]  /*1a50*/  STS [R38.X4+0x100], R55 ;  /* 0x0001003726007388 */ /* 0x0003e80000004800 */
[----:B------:R-:W5:Y:S01]  /*1a60*/  @P3 LDG.E.EL.128 R8, [R62.64] ;  /* 0x000000043e083981 */ /* 0x000f62000c2e1d00 */
[----:B0-----:R-:W-:Y:S01]  /*1a70*/  CS2R R26, SRZ ;  /* 0x00000000001a7805 */ /* 0x001fe2000001ff00 */
[----:B-1----:R-:W-:-:S05]  /*1a80*/  IMAD.WIDE R54, R54, R49, c[0x0][0x178] ;  /* 0x00005e0036367625 */ /* 0x002fca00078e0231 */
[----:B------:R-:W2:Y:S01]  /*1a90*/  @P6 LDG.E.EL.128 R24, [R54.64] ;  /* 0x0000000436186981 */ /* 0x000ea2000c2e1d00 */
[----:B------:R-:W-:Y:S01]  /*1aa0*/  FSEL R53, R53, RZ, !P5 ;  /* 0x000000ff35357208 */ /* 0x000fe20006800000 */
[C-C-:B------:R-:W-:Y:S01]  /*1ab0*/  IMAD.IADD R39, R41.reuse, 0x1, R4.reuse ;  /* 0x0000000129277824 */ /* 0x140fe200078e0204 */
[----:B------:R-:W-:-:S03]  /*1ac0*/  IADD3 R41, R41, 0x20000, R4 ;  /* 0x0002000029297810 */ /* 0x000fc60007ffe004 */
[----:B------:R0:W-:Y:S04]  /*1ad0*/  STS [R38.X4+0xd0c], R53 ;  /* 0x000d0c3526007388 */ /* 0x0001e80000004800 */
[----:B------:R-:W-:Y:S04]  /*1ae0*/  STS [R38.X4+0x504], R65 ;  /* 0x0005044126007388 */ /* 0x000fe80000004800 */
[----:B------:R-:W-:Y:S01]  /*1af0*/  STS [R38.X4+0x908], R67 ;  /* 0x0009084326007388 */ /* 0x000fe20000004800 */
[----:B-----5:R-:W-:Y:S02]  /*1b00*/  SEL R8, R8, RZ, P3 ;  /* 0x000000ff08087207 */ /* 0x020fe40001800000 */
[----:B------:R-:W-:-:S02]  /*1b10*/  SEL R4, R9, RZ, P3 ;  /* 0x000000ff09047207 */ /* 0x000fc40001800000 */
[----:B------:R-:W-:Y:S02]  /*1b20*/  SEL R10, R10, RZ, P3 ;  /* 0x000000ff0a0a7207 */ /* 0x000fe40001800000 */
[----:B------:R-:W-:Y:S02]  /*1b30*/  SEL R56, R11, RZ, P3 ;  /* 0x000000ff0b387207 */ /* 0x000fe40001800000 */
[----:B------:R-:W-:Y:S02]  /*1b40*/  ISETP.GT.AND P3, PT, R58, 0x2, PT ;  /* 0x000000023a00780c */ /* 0x000fe40003f64270 */
[----:B--2---:R-:W-:Y:S02]  /*1b50*/  SEL R24, R24, RZ, P6 ;  /* 0x000000ff18187207 */ /* 0x004fe40003000000 */
[----:B------:R-:W-:Y:S02]  /*1b60*/  SEL R25, R25, RZ, P6 ;  /* 0x000000ff19197207 */ /* 0x000fe40003000000 */
[----:B------:R-:W-:-:S02]  /*1b70*/  SEL R26, R26, RZ, P6 ;  /* 0x000000ff1a1a7207 */ /* 0x000fc40003000000 */
[----:B------:R-:W-:Y:S02]  /*1b80*/  SEL R27, R27, RZ, P6 ;  /* 0x000000ff1b1b7207 */ /* 0x000fe40003000000 */
[----:B------:R-:W-:Y:S02]  /*1b90*/  FSEL R9, R8, RZ, !P5 ;  /* 0x000000ff08097208 */ /* 0x000fe40006800000 */
[----:B------:R-:W-:Y:S02]  /*1ba0*/  FSEL R11, R4, RZ, !P5 ;  /* 0x000000ff040b7208 */ /* 0x000fe40006800000 */
[----:B------:R-:W-:Y:S02]  /*1bb0*/  FSEL R49, R10, RZ, !P5 ;  /* 0x000000ff0a317208 */ /* 0x000fe40006800000 */
[----:B------:R-:W-:Y:S02]  /*1bc0*/  FSEL R55, R56, RZ, !P5 ;  /* 0x000000ff38377208 */ /* 0x000fe40006800000 */
[----:B0-----:R-:W-:-:S02]  /*1bd0*/  FSEL R53, R24, RZ, !P5 ;  /* 0x000000ff18357208 */ /* 0x001fc40006800000 */
[----:B------:R-:W-:Y:S02]  /*1be0*/  FSEL R25, R25, RZ, !P5 ;  /* 0x000000ff19197208 */ /* 0x000fe40006800000 */
[----:B------:R-:W-:Y:S02]  /*1bf0*/  FSEL R63, R26, RZ, !P5 ;  /* 0x000000ff1a3f7208 */ /* 0x000fe40006800000 */
[----:B------:R-:W-:Y:S02]  /*1c00*/  FSEL R27, R27, RZ, !P5 ;  /* 0x000000ff1b1b7208 */ /* 0x000fe40006800000 */
[----:B------:R-:W-:Y:S01]  /*1c10*/  ISETP.LT.AND P5, PT, R2, 0x100, P3 ;  /* 0x000001000200780c */ /* 0x000fe20001fa1270 */
[----:B------:R0:W-:Y:S04]  /*1c20*/  STS [R38.X4+0x200], R9 ;  /* 0x0002000926007388 */ /* 0x0001e80000004800 */
[----:B------:R1:W-:Y:S04]  /*1c30*/  STS [R38.X4+0x604], R11 ;  /* 0x0006040b26007388 */ /* 0x0003e80000004800 */
[----:B------:R2:W-:Y:S01]  /*1c40*/  STS [R38.X4+0xe0c], R55 ;  /* 0x000e0c3726007388 */ /* 0x0005e20000004800 */
[----:B0-----:R-:W-:-:S03]  /*1c50*/  CS2R R8, SRZ ;  /* 0x0000000000087805 */ /* 0x001fc6000001ff00 */
[----:B------:R0:W-:Y:S01]  /*1c60*/  STS [R38.X4+0x704], R25 ;  /* 0x0007041926007388 */ /* 0x0001e20000004800 */
[----:B-1----:R-:W-:-:S03]  /*1c70*/  CS2R R10, SRZ ;  /* 0x00000000000a7805 */ /* 0x002fc6000001ff00 */
[----:B------:R1:W-:Y:S01]  /*1c80*/  STS [R38.X4+0xf0c], R27 ;  /* 0x000f0c1b26007388 */ /* 0x0003e20000004800 */
[----:B--2---:R-:W-:-:S03]  /*1c90*/  IMAD.WIDE R54, R39, R50, c[0x0][0x180] ;  /* 0x0000600027367625 */ /* 0x004fc600078e0232 */
[----:B------:R-:W-:Y:S01]  /*1ca0*/  STS [R38.X4+0xa08], R49 ;  /* 0x000a083126007388 */ /* 0x000fe20000004800 */
[----:B0-----:R-:W-:-:S03]  /*1cb0*/  CS2R R24, SRZ ;  /* 0x0000000000187805 */ /* 0x001fc6000001ff00 */
[----:B------:R-:W-:Y:S01]  /*1cc0*/  STS [R38.X4+0x300], R53 ;  /* 0x0003003526007388 */ /* 0x000fe20000004800 */
[----:B-1----:R-:W-:-:S03]  /*1cd0*/  CS2R R26, SRZ ;  /* 0x00000000001a7805 */ /* 0x002fc6000001ff00 */
[----:B------:R-:W-:Y:S04]  /*1ce0*/  STS [R38.X4+0xb08], R63 ;  /* 0x000b083f26007388 */ /* 0x000fe80000004800 */
[----:B------:R-:W-:Y:S06]  /*1cf0*/  BAR.SYNC 0x0 ;  /* 0x0000000000007b1d */ /* 0x000fec0000000000 */
[----:B------:R-:W-:Y:S01]  /*1d00*/  IMAD.WIDE R38, R41, R50, c[0x0][0x180] ;  /* 0x0000600029267625 */ /* 0x000fe200078e0232 */
[----:B------:R0:W2:Y:S04]  /*1d10*/  @P5 LDG.E.EL.128 R8, [R54.64] ;  /* 0x0000000436085981 */ /* 0x0000a8000c2e1d00 */
[----:B------:R-:W5:Y:S01]  /*1d20*/  @P5 LDG.E.EL.128 R24, [R38.64] ;  /* 0x0000000426185981 */ /* 0x000f62000c2e1d00 */
[----:B------:R-:W-:-:S05]  /*1d30*/  IMAD R0, R3, 0x101, R0 ;  /* 0x0000010103007824 */ /* 0x000fca00078e0200 */
[----:B------:R-:W1:Y:S04]  /*1d40*/  LDS R53, [R0.X4+0x8] ;  /* 0x0000080000357984 */ /* 0x000e680000004800 */
[----:B------:R-:W1:Y:S04]  /*1d50*/  LDS R56, [R0.X4+0xc] ;  /* 0x00000c0000387984 */ /* 0x000e680000004800 */
[----:B0-----:R-:W0:Y:S01]  /*1d60*/  LDS R55, [R0.X4+0x10] ;  /* 0x0000100000377984 */ /* 0x001e220000004800 */
[----:B------:R-:W-:Y:S02]  /*1d70*/  ISETP.NE.AND P6, PT, R58, 0x2, PT ;  /* 0x000000023a00780c */ /* 0x000fe40003fc5270 */
[----:B--2---:R-:W-:-:S02]  /*1d80*/  SEL R4, R9, RZ, P5 ;  /* 0x000000ff09047207 */ /* 0x004fc40002800000 */
[----:B-----5:R-:W-:Y:S02]  /*1d90*/  SEL R25, R25, RZ, P5 ;  /* 0x000000ff19197207 */ /* 0x020fe40002800000 */
[----:B------:R-:W-:Y:S02]  /*1da0*/  SEL R3, R8, RZ, P5 ;  /* 0x000000ff08037207 */ /* 0x000fe40002800000 */
[----:B------:R-:W-:Y:S01]  /*1db0*/  SEL R41, R10, RZ, P5 ;  /* 0x000000ff0a297207 */ /* 0x000fe20002800000 */
[----:B------:R-:W-:Y:S01]  /*1dc0*/  IMAD.U32 R10, R4, 0x10000, RZ ;  /* 0x00010000040a7824 */ /* 0x000fe200078e00ff */
[----:B------:R-:W-:Y:S01]  /*1dd0*/  SEL R24, R24, RZ, P5 ;  /* 0x000000ff18187207 */ /* 0x000fe20002800000 */
[----:B------:R-:W-:Y:S01]  /*1de0*/  IMAD.U32 R9, R25, 0x10000, RZ ;  /* 0x0001000019097824 */ /* 0x000fe200078e00ff */
[----:B------:R-:W-:Y:S01]  /*1df0*/  SEL R26, R26, RZ, P5 ;  /* 0x000000ff1a1a7207 */ /* 0x000fe20002800000 */
[----:B------:R-:W-:Y:S01]  /*1e00*/  IMAD.U32 R49, R3, 0x10000, RZ ;  /* 0x0001000003317824 */ /* 0x000fe200078e00ff */
[----:B------:R-:W-:Y:S01]  /*1e10*/  SEL R38, R11, RZ, P5 ;  /* 0x000000ff0b267207 */ /* 0x000fe20002800000 */
[----:B------:R-:W-:Y:S01]  /*1e20*/  FADD R9, R10, R9 ;  /* 0x000000090a097221 */ /* 0x000fe20000000000 */
[----:B------:R-:W-:Y:S01]  /*1e30*/  IMAD.U32 R39, R41, 0x10000, RZ ;  /* 0x0001000029277824 */ /* 0x000fe200078e00ff */
[----:B------:R-:W-:Y:S01]  /*1e40*/  PRMT R3, R3, 0x7632, R3 ;  /* 0x0000763203037816 */ /* 0x000fe20000000003 */
[----:B------:R-:W-:Y:S01]  /*1e50*/  IMAD.U32 R8, R24, 0x10000, RZ ;  /* 0x0001000018087824 */ /* 0x000fe200078e00ff */
[----:B------:R-:W-:Y:S01]  /*1e60*/  PRMT R4, R4, 0x7632, R4 ;  /* 0x0000763204047816 */ /* 0x000fe20000000004 */
[----:B------:R-:W-:Y:S01]  /*1e70*/  IMAD.U32 R10, R26, 0x10000, RZ ;  /* 0x000100001a0a7824 */ /* 0x000fe200078e00ff */
[----:B------:R-:W-:-:S02]  /*1e80*/  PRMT R41, R41, 0x7632, R41 ;  /* 0x0000763229297816 */ /* 0x000fc40000000029 */
[----:B------:R-:W-:Y:S02]  /*1e90*/  SEL R27, R27, RZ, P5 ;  /* 0x000000ff1b1b7207 */ /* 0x000fe40002800000 */
[----:B------:R-:W-:Y:S02]  /*1ea0*/  PRMT R24, R24, 0x7632, R24 ;  /* 0x0000763218187816 */ /* 0x000fe40000000018 */
[----:B------:R-:W-:Y:S02]  /*1eb0*/  PRMT R25, R25, 0x7632, R25 ;  /* 0x0000763219197816 */ /* 0x000fe40000000019 */
[----:B------:R-:W-:Y:S01]  /*1ec0*/  PRMT R26, R26, 0x7632, R26 ;  /* 0x000076321a1a7816 */ /* 0x000fe2000000001a */
[----:B------:R-:W-:Y:S02]  /*1ed0*/  IMAD.U32 R54, R38, 0x10000, RZ ;  /* 0x0001000026367824 */ /* 0x000fe400078e00ff */
[----:B------:R-:W-:Y:S02]  /*1ee0*/  IMAD.U32 R3, R3, 0x10000, RZ ;  /* 0x0001000003037824 */ /* 0x000fe400078e00ff */
[----:B------:R-:W-:-:S02]  /*1ef0*/  IMAD.U32 R4, R4, 0x10000, RZ ;  /* 0x0001000004047824 */ /* 0x000fc400078e00ff */
[----:B------:R-:W-:Y:S02]  /*1f00*/  IMAD.U32 R41, R41, 0x10000, RZ ;  /* 0x0001000029297824 */ /* 0x000fe400078e00ff */
[----:B------:R-:W-:Y:S02]  /*1f10*/  IMAD.U32 R11, R27, 0x10000, RZ ;  /* 0x000100001b0b7824 */ /* 0x000fe400078e00ff */
[----:B------:R-:W-:Y:S02]  /*1f20*/  IMAD.U32 R24, R24, 0x10000, RZ ;  /* 0x0001000018187824 */ /* 0x000fe400078e00ff */
[----:B------:R-:W-:Y:S02]  /*1f30*/  IMAD.U32 R25, R25, 0x10000, RZ ;  /* 0x0001000019197824 */ /* 0x000fe400078e00ff */
[----:B------:R-:W-:Y:S01]  /*1f40*/  IMAD.U32 R26, R26, 0x10000, RZ ;  /* 0x000100001a1a7824 */ /* 0x000fe200078e00ff */
[----:B------:R-:W-:Y:S01]  /*1f50*/  FADD R8, R49, R8 ;  /* 0x0000000831087221 */ /* 0x000fe20000000000 */
[----:B------:R-:W-:Y:S01]  /*1f60*/  FADD R11, R54, R11 ;  /* 0x0000000b360b7221 */ /* 0x000fe20000000000 */
[----:B------:R-:W-:Y:S01]  /*1f70*/  FADD R24, R3, R24 ;  /* 0x0000001803187221 */ /* 0x000fe20000000000 */
[----:B------:R-:W-:Y:S01]  /*1f80*/  FADD R25, R4, R25 ;  /* 0x0000001904197221 */ /* 0x000fe20000000000 */
[----:B------:R-:W-:Y:S01]  /*1f90*/  FADD R26, R41, R26 ;  /* 0x0000001a291a7221 */ /* 0x000fe20000000000 */
[----:B------:R-:W2:Y:S04]  /*1fa0*/  LDS R54, [R0.X4+0x4] ;  /* 0x0000040000367984 */ /* 0x000ea80000004800 */
[----:B------:R-:W5:Y:S04]  /*1fb0*/  LDS R41, [R0.X4] ;  /* 0x0000000000297984 */ /* 0x000f680000004800 */
[----:B------:R-:W3:Y:S04]  /*1fc0*/  LDS R3, [R0.X4+0x14] ;  /* 0x0000140000037984 */ /* 0x000ee80000004800 */
[----:B------:R-:W4:Y:S04]  /*1fd0*/  LDS R4, [R0.X4+0x18] ;  /* 0x0000180000047984 */ /* 0x000f280000004800 */
[----:B------:R-:W4:Y:S01]  /*1fe0*/  LDS R49, [R0.X4+0x1c] ;  /* 0x00001c0000317984 */ /* 0x000f220000004800 */
[----:B------:R-:W-:-:S02]  /*1ff0*/  PRMT R38, R38, 0x7632, R38 ;  /* 0x0000763226267816 */ /* 0x000fc40000000026 */
[----:B------:R-:W-:-:S03]  /*2000*/  PRMT R27, R27, 0x7632, R27 ;  /* 0x000076321b1b7816 */ /* 0x000fc6000000001b */
[----:B------:R-:W-:Y:S02]  /*2010*/  IMAD.U32 R38, R38, 0x10000, RZ ;  /* 0x0001000026267824 */ /* 0x000fe400078e00ff */
[----:B------:R-:W-:Y:S01]  /*2020*/  IMAD.U32 R27, R27, 0x10000, RZ ;  /* 0x000100001b1b7824 */ /* 0x000fe200078e00ff */
[----:B------:R-:W-:Y:S01]  /*2030*/  FADD R10, R39, R10 ;  /* 0x0000000a270a7221 */ /* 0x000fe20000000000 */
[----:B------:R-:W-:Y:S02]  /*2040*/  ISETP.GT.AND P5, PT, R6, 0x2, PT ;  /* 0x000000020600780c */ /* 0x000fe40003fa4270 */
[----:B------:R-:W-:Y:S01]  /*2050*/  FADD R27, R38, R27 ;  /* 0x0000001b261b7221 */ /* 0x000fe20000000000 */
[----:B-1----:R-:W-:Y:S02]  /*2060*/  @P6 FSEL R53, R9, RZ, P3 ;  /* 0x000000ff09356208 */ /* 0x002fe40001800000 */
[----:B------:R-:W-:Y:S02]  /*2070*/  @P6 FSEL R56, R25, RZ, P3 ;  /* 0x000000ff19386208 */ /* 0x000fe40001800000 */
[----:B0-----:R-:W-:Y:S01]  /*2080*/  @P6 FSEL R55, R10, RZ, P3 ;  /* 0x000000ff0a376208 */ /* 0x001fe20001800000 */
[----:B------:R-:W-:Y:S01]  /*2090*/  IMAD.IADD R39, R43, 0x1, R40 ;  /* 0x000000012b277824 */ /* 0x000fe200078e0228 */
[----:B--2---:R-:W-:-:S02]  /*20a0*/  @P6 FSEL R54, R24, RZ, P3 ;  /* 0x000000ff18366208 */ /* 0x004fc40001800000 */
[----:B-----5:R-:W-:Y:S02]  /*20b0*/  @P6 FSEL R41, R8, RZ, P3 ;  /* 0x000000ff08296208 */ /* 0x020fe40001800000 */
[----:B---3--:R-:W-:Y:S02]  /*20c0*/  @P6 FSEL R3, R26, RZ, P3 ;  /* 0x000000ff1a036208 */ /* 0x008fe40001800000 */
[----:B----4-:R-:W-:Y:S02]  /*20d0*/  @P6 FSEL R4, R11, RZ, P3 ;  /* 0x000000ff0b046208 */ /* 0x010fe40001800000 */
[----:B------:R-:W-:Y:S02]  /*20e0*/  @P6 FSEL R49, R27, RZ, P3 ;  /* 0x000000ff1b316208 */ /* 0x000fe40001800000 */
[----:B------:R-:W-:Y:S01]  /*20f0*/  ISETP.LT.AND P6, PT, R2, 0x100, P5 ;  /* 0x000001000200780c */ /* 0x000fe20002fc1270 */
[----:B------:R-:W-:Y:S01]  /*2100*/  CS2R R8, SRZ ;  /* 0x0000000000087805 */ /* 0x000fe2000001ff00 */
[----:B------:R-:W-:Y:S01]  /*2110*/  CS2R R10, SRZ ;  /* 0x00000000000a7805 */ /* 0x000fe2000001ff00 */
[----:B------:R-:W-:Y:S01]  /*2120*/  IMAD.WIDE R38, R39, R50, c[0x0][0x180] ;  /* 0x0000600027267625 */ /* 0x000fe200078e0232 */
[----:B------:R-:W-:Y:S01]  /*2130*/  IADD3 R43, R43, 0x20000, R40 ;  /* 0x000200002b2b7810 */ /* 0x000fe20007ffe028 */
[----:B------:R-:W-:Y:S01]  /*2140*/  CS2R R24, SRZ ;  /* 0x0000000000187805 */ /* 0x000fe2000001ff00 */
[----:B------:R-:W-:-:S07]  /*2150*/  CS2R R26, SRZ ;  /* 0x00000000001a7805 */ /* 0x000fce000001ff00 */
[----:B------:R0:W2:Y:S02]  /*2160*/  @P6 LDG.E.EL.128 R8, [R38.64] ;  /* 0x0000000426086981 */ /* 0x0000a4000c2e1d00 */
[----:B0-----:R-:W-:-:S05]  /*2170*/  IMAD.WIDE R38, R43, R50, c[0x0][0x180] ;  /* 0x000060002b267625 */ /* 0x001fca00078e0232 */
[----:B------:R-:W3:Y:S01]  /*2180*/  @P6 LDG.E.EL.128 R24, [R38.64] ;  /* 0x0000000426186981 */ /* 0x000ee2000c2e1d00 */
[--C-:B------:R-:W-:Y:S01]  /*2190*/  IMAD R7, R7, 0x100, R2.reuse ;  /* 0x0000010007077824 */ /* 0x100fe200078e0202 */
[----:B------:R-:W-:Y:S01]  /*21a0*/  ISETP.GE.AND P3, PT, R2, 0x100, PT ;  /* 0x000001000200780c */ /* 0x000fe20003f66270 */
[----:B------:R-:W-:Y:S01]  /*21b0*/  IMAD R5, R5, 0x100, R2 ;  /* 0x0000010005057824 */ /* 0x000fe200078e0202 */
[----:B------:R-:W-:Y:S02]  /*21c0*/  FSEL R2, R35, RZ, P0 ;  /* 0x000000ff23027208 */ /* 0x000fe40000000000 */
[----:B------:R-:W-:Y:S02]  /*21d0*/  FSEL R33, R33, RZ, P0 ;  /* 0x000000ff21217208 */ /* 0x000fe40000000000 */
[----:B------:R-:W-:Y:S01]  /*21e0*/  SEL R12, R12, RZ, P4 ;  /* 0x000000ff0c0c7207 */ /* 0x000fe20002000000 */
[----:B------:R-:W-:Y:S01]  /*21f0*/  FADD R47, R47, R2 ;  /* 0x000000022f2f7221 */ /* 0x000fe20000000000 */
[----:B------:R-:W-:Y:S01]  /*2200*/  FSEL R35, R32, RZ, P0 ;  /* 0x000000ff20237208 */ /* 0x000fe20000000000 */
[----:B------:R-:W-:Y:S01]  /*2210*/  FADD R42, R42, R33 ;  /* 0x000000212a2a7221 */ /* 0x000fe20000000000 */
[----:B------:R-:W-:-:S02]  /*2220*/  SEL R13, R13, RZ, P4 ;  /* 0x000000ff0d0d7207 */ /* 0x000fc40002000000 */
[C---:B------:R-:W-:Y:S01]  /*2230*/  PRMT R2, R12.reuse, 0x7632, R2 ;  /* 0x000076320c027816 */ /* 0x040fe20000000002 */
[----:B------:R-:W-:Y:S01]  /*2240*/  IMAD.U32 R12, R12, 0x10000, RZ ;  /* 0x000100000c0c7824 */ /* 0x000fe200078e00ff */
[----:B------:R-:W-:Y:S01]  /*2250*/  SEL R33, R16, RZ, P4 ;  /* 0x000000ff10217207 */ /* 0x000fe20002000000 */
[----:B------:R-:W-:Y:S01]  /*2260*/  FADD R44, R44, R35 ;  /* 0x000000232c2c7221 */ /* 0x000fe20000000000 */
[----:B------:R-:W-:Y:S01]  /*2270*/  FSEL R34, R34, RZ, P0 ;  /* 0x000000ff22227208 */ /* 0x000fe20000000000 */
[----:B------:R-:W-:Y:S01]  /*2280*/  IMAD.U32 R16, R13, 0x10000, RZ ;  /* 0x000100000d107824 */ /* 0x000fe200078e00ff */
[----:B------:R-:W-:Y:S02]  /*2290*/  FSEL R37, R37, RZ, P0 ;  /* 0x000000ff25257208 */ /* 0x000fe40000000000 */
[----:B------:R-:W-:Y:S02]  /*22a0*/  FSEL R43, R36, RZ, P0 ;  /* 0x000000ff242b7208 */ /* 0x000fe40000000000 */
[----:B------:R-:W-:Y:S01]  /*22b0*/  ISETP.NE.AND P0, PT, R6, 0x2, PT ;  /* 0x000000020600780c */ /* 0x000fe20003f05270 */
[----:B------:R-:W-:Y:S01]  /*22c0*/  IMAD.U32 R6, R2, 0x10000, RZ ;  /* 0x0001000002067824 */ /* 0x000fe200078e00ff */
[----:B------:R-:W-:Y:S01]  /*22d0*/  SEL R35, R18, RZ, P4 ;  /* 0x000000ff12237207 */ /* 0x000fe20002000000 */
[----:B------:R-:W-:Y:S01]  /*22e0*/  FMUL R2, R12, R33 ;  /* 0x000000210c027220 */ /* 0x000fe20000400000 */
[----:B------:R-:W-:-:S02]  /*22f0*/  PRMT R13, R13, 0x7632, R13 ;  /* 0x000076320d0d7816 */ /* 0x000fc4000000000d */
[----:B------:R-:W-:Y:S01]  /*2300*/  SEL R17, R17, RZ, P4 ;  /* 0x000000ff11117207 */ /* 0x000fe20002000000 */
[----:B------:R-:W-:Y:S01]  /*2310*/  FMUL R12, R16, R35 ;  /* 0x00000023100c7220 */ /* 0x000fe20000400000 */
[----:B------:R-:W-:Y:S01]  /*2320*/  SEL R14, R14, RZ, P4 ;  /* 0x000000ff0e0e7207 */ /* 0x000fe20002000000 */
[----:B------:R-:W-:Y:S01]  /*2330*/  IMAD.U32 R16, R13, 0x10000, RZ ;  /* 0x000100000d107824 */ /* 0x000fe200078e00ff */
[----:B------:R-:W-:Y:S01]  /*2340*/  FSEL R13, R2, RZ, P4 ;  /* 0x000000ff020d7208 */ /* 0x000fe20002000000 */
[----:B------:R-:W-:Y:S01]  /*2350*/  FMUL R6, R6, R17 ;  /* 0x0000001106067220 */ /* 0x000fe20000400000 */
[----:B------:R-:W-:Y:S02]  /*2360*/  SEL R15, R15, RZ, P4 ;  /* 0x000000ff0f0f7207 */ /* 0x000fe40002000000 */
[----:B------:R-:W-:Y:S01]  /*2370*/  SEL R19, R19, RZ, P4 ;  /* 0x000000ff13137207 */ /* 0x000fe20002000000 */
[----:B------:R-:W-:Y:S01]  /*2380*/  FADD R52, R52, R13 ;  /* 0x0000000d34347221 */ /* 0x000fe20000000000 */
[----:B------:R-:W-:Y:S01]  /*2390*/  FSEL R6, R6, RZ, P4 ;  /* 0x000000ff06067208 */ /* 0x000fe20002000000 */
[C---:B------:R-:W-:Y:S01]  /*23a0*/  IMAD.U32 R13, R14.reuse, 0x10000, RZ ;  /* 0x000100000e0d7824 */ /* 0x040fe200078e00ff */
[----:B------:R-:W-:Y:S01]  /*23b0*/  PRMT R14, R14, 0x7632, R14 ;  /* 0x000076320e0e7816 */ /* 0x000fe2000000000e */
[C---:B------:R-:W-:Y:S01]  /*23c0*/  IMAD.U32 R17, R15.reuse, 0x10000, RZ ;  /* 0x000100000f117824 */ /* 0x040fe200078e00ff */
[----:B------:R-:W-:Y:S01]  /*23d0*/  PRMT R15, R15, 0x7632, R15 ;  /* 0x000076320f0f7816 */ /* 0x000fe2000000000f */
[----:B------:R-:W-:Y:S01]  /*23e0*/  FADD R57, R57, R6 ;  /* 0x0000000639397221 */ /* 0x000fe20000000000 */
[----:B------:R-:W-:Y:S01]  /*23f0*/  SEL R20, R20, RZ, P4 ;  /* 0x000000ff14147207 */ /* 0x000fe20002000000 */
[----:B------:R-:W-:Y:S01]  /*2400*/  FADD R48, R48, R37 ;  /* 0x0000002530307221 */ /* 0x000fe20000000000 */
[----:B------:R-:W-:Y:S01]  /*2410*/  SEL R21, R21, RZ, P4 ;  /* 0x000000ff15157207 */ /* 0x000fe20002000000 */
[----:B------:R-:W-:Y:S01]  /*2420*/  IMAD.U32 R14, R14, 0x10000, RZ ;  /* 0x000100000e0e7824 */ /* 0x000fe200078e00ff */
[----:B------:R-:W-:Y:S01]  /*2430*/  SEL R23, R23, RZ, P4 ;  /* 0x000000ff17177207 */ /* 0x000fe20002000000 */
[----:B------:R-:W-:Y:S01]  /*2440*/  IMAD.U32 R6, R15, 0x10000, RZ ;  /* 0x000100000f067824 */ /* 0x000fe200078e00ff */
[----:B------:R-:W-:Y:S01]  /*2450*/  FMUL R2, R16, R19 ;  /* 0x0000001310027220 */ /* 0x000fe20000400000 */
[----:B------:R-:W-:Y:S01]  /*2460*/  FMUL R20, R13, R20 ;  /* 0x000000140d147220 */ /* 0x000fe20000400000 */
[----:B------:R-:W-:Y:S01]  /*2470*/  FMUL R21, R14, R21 ;  /* 0x000000150e157220 */ /* 0x000fe20000400000 */
[----:B------:R-:W-:Y:S01]  /*2480*/  FMUL R23, R6, R23 ;  /* 0x0000001706177220 */ /* 0x000fe20000400000 */
[----:B------:R-:W-:Y:S01]  /*2490*/  FADD R32, RZ, R48 ;  /* 0x00000030ff207221 */ /* 0x000fe20000000000 */
[----:B------:R-:W-:Y:S01]  /*24a0*/  FADD R46, R46, R43 ;  /* 0x0000002b2e2e7221 */ /* 0x000fe20000000000 */
[----:B------:R-:W-:Y:S01]  /*24b0*/  FSEL R12, R12, RZ, P4 ;  /* 0x000000ff0c0c7208 */ /* 0x000fe20002000000 */
[----:B------:R-:W-:Y:S01]  /*24c0*/  FADD R45, R45, R34 ;  /* 0x000000222d2d7221 */ /* 0x000fe20000000000 */
[----:B------:R-:W-:Y:S01]  /*24d0*/  FSEL R13, R2, RZ, P4 ;  /* 0x000000ff020d7208 */ /* 0x000fe20002000000 */
[----:B------:R-:W-:Y:S01]  /*24e0*/  LDS R18, [R0.X4+0x2030] ;  /* 0x0020300000127984 */ /* 0x000fe20000004800 */
[----:B------:R-:W-:-:S02]  /*24f0*/  FSEL R15, R20, RZ, P4 ;  /* 0x000000ff140f7208 */ /* 0x000fc40002000000 */
[----:B------:R-:W-:Y:S01]  /*2500*/  FSEL R2, R21, RZ, P4 ;  /* 0x000000ff15027208 */ /* 0x000fe20002000000 */
[----:B------:R-:W-:Y:S01]  /*2510*/  FADD R21, RZ, R47 ;  /* 0x0000002fff157221 */ /* 0x000fe20000000000 */
[----:B------:R-:W-:Y:S01]  /*2520*/  FSEL R6, R23, RZ, P4 ;  /* 0x000000ff17067208 */ /* 0x000fe20002000000 */
[----:B------:R-:W-:Y:S01]  /*2530*/  LDS R19, [R0.X4+0x2034] ;  /* 0x0020340000137984 */ /* 0x000fe20000004800 */
[----:B------:R-:W-:Y:S01]  /*2540*/  FSEL R32, R32, R3, !P2 ;  /* 0x0000000320207208 */ /* 0x000fe20005000000 */
[----:B------:R-:W-:Y:S01]  /*2550*/  FADD R34, RZ, R46 ;  /* 0x0000002eff227221 */ /* 0x000fe20000000000 */
[----:B------:R-:W-:Y:S01]  /*2560*/  FADD R51, R51, R12 ;  /* 0x0000000c33337221 */ /* 0x000fe20000000000 */
[----:B------:R-:W-:Y:S01]  /*2570*/  FADD R12, RZ, R59 ;  /* 0x0000003bff0c7221 */ /* 0x000fe20000000000 */
[----:B------:R-:W-:Y:S01]  /*2580*/  FADD R30, R30, R15 ;  /* 0x0000000f1e1e7221 */ /* 0x000fe20000000000 */
[----:B------:R-:W-:Y:S01]  /*2590*/  FADD R31, R31, R6 ;  /* 0x000000061f1f7221 */ /* 0x000fe20000000000 */
[----:B------:R-:W-:Y:S01]  /*25a0*/  FSEL R21, R21, R4, !P2 ;  /* 0x0000000415157208 */ /* 0x000fe20005000000 */
[----:B------:R-:W0:Y:S01]  /*25b0*/  LDS R6, [R0.X4+0x2020] ;  /* 0x0020200000067984 */ /* 0x000e220000004800 */
[----:B------:R-:W-:-:S03]  /*25c0*/  FSEL R34, R34, R49, !P2 ;  /* 0x0000003122227208 */ /* 0x000fc60005000000 */
[----:B------:R-:W1:Y:S01]  /*25d0*/  LDS R15, [R0.X4+0x2028] ;  /* 0x00202800000f7984 */ /* 0x000e620000004800 */
[----:B------:R-:W-:-:S03]  /*25e0*/  FSEL R41, R12, R41, !P2 ;  /* 0x000000290c297208 */ /* 0x000fc60005000000 */
[----:B------:R-:W4:Y:S04]  /*25f0*/  LDS R12, [R0.X4+0x2038] ;  /* 0x00203800000c7984 */ /* 0x000f280000004800 */
[----:B------:R-:W5:Y:S04]  /*2600*/  LDS R4, [R0.X4+0x2024] ;  /* 0x0020240000047984 */ /* 0x000f680000004800 */
[----:B------:R-:W0:Y:S01]  /*2610*/  LDS R20, [R0.X4+0x202c] ;  /* 0x00202c0000147984 */ /* 0x000e220000004800 */
[----:B------:R-:W-:Y:S01]  /*2620*/  SEL R22, R22, RZ, P4 ;  /* 0x000000ff16167207 */ /* 0x000fe20002000000 */
[----:B------:R-:W-:Y:S01]  /*2630*/  FADD R60, R60, R13 ;  /* 0x0000000d3c3c7221 */ /* 0x000fe20000000000 */
[----:B------:R-:W-:Y:S01]  /*2640*/  FADD R13, RZ, R44 ;  /* 0x0000002cff0d7221 */ /* 0x000fe20000000000 */
[----:B------:R-:W-:Y:S01]  /*2650*/  FADD R29, R29, R2 ;  /* 0x000000021d1d7221 */ /* 0x000fe20000000000 */
[----:B------:R-:W-:Y:S01]  /*2660*/  FADD R2, RZ, R45 ;  /* 0x0000002dff027221 */ /* 0x000fe20000000000 */
[----:B------:R-:W-:-:S02]  /*2670*/  FMUL R22, R17, R22 ;  /* 0x0000001611167220 */ /* 0x000fc40000400000 */
[----:B------:R-:W-:Y:S01]  /*2680*/  FSEL R54, R13, R54, !P2 ;  /* 0x000000360d367208 */ /* 0x000fe20005000000 */
[----:B------:R-:W-:Y:S01]  /*2690*/  FADD R13, RZ, R42 ;  /* 0x0000002aff0d7221 */ /* 0x000fe20000000000 */
[----:B------:R-:W-:Y:S01]  /*26a0*/  FADD R14, RZ, R61 ;  /* 0x0000003dff0e7221 */ /* 0x000fe20000000000 */
[----:B------:R-:W-:Y:S02]  /*26b0*/  FSEL R17, R22, RZ, P4 ;  /* 0x000000ff16117208 */ /* 0x000fe40002000000 */
[----:B------:R-:W-:Y:S02]  /*26c0*/  FSEL R55, R2, R55, !P2 ;  /* 0x0000003702377208 */ /* 0x000fe40005000000 */
[----:B------:R-:W-:Y:S01]  /*26d0*/  FSEL R56, R13, R56, !P2 ;  /* 0x000000380d387208 */ /* 0x000fe20005000000 */
[----:B------:R-:W-:Y:S01]  /*26e0*/  FADD R28, R28, R17 ;  /* 0x000000111c1c7221 */ /* 0x000fe20000000000 */
[----:B------:R-:W-:Y:S01]  /*26f0*/  FSEL R53, R14, R53, !P2 ;  /* 0x000000350e357208 */ /* 0x000fe20005000000 */
[----:B------:R-:W-:Y:S01]  /*2700*/  FADD R57, RZ, R57 ;  /* 0x00000039ff397221 */ /* 0x000fe20000000000 */
[----:B--2---:R-:W-:-:S02]  /*2710*/  SEL R3, R9, RZ, P6 ;  /* 0x000000ff09037207 */ /* 0x004fc40003000000 */
[----:B------:R-:W-:-:S03]  /*2720*/  SEL R23, R11, RZ, P6 ;  /* 0x000000ff0b177207 */ /* 0x000fc60003000000 */
[----:B------:R-:W-:Y:S01]  /*2730*/  IMAD.U32 R11, R3, 0x10000, RZ ;  /* 0x00010000030b7824 */ /* 0x000fe200078e00ff */
[----:B---3--:R-:W-:-:S05]  /*2740*/  SEL R25, R25, RZ, P6 ;  /* 0x000000ff19197207 */ /* 0x008fca0003000000 */
[----:B------:R-:W-:-:S04]  /*2750*/  IMAD.U32 R16, R25, 0x10000, RZ ;  /* 0x0001000019107824 */ /* 0x000fc800078e00ff */
[----:B------:R-:W-:Y:S01]  /*2760*/  FADD R16, R11, R16 ;  /* 0x000000100b107221 */ /* 0x000fe20000000000 */
[----:B------:R-:W-:Y:S02]  /*2770*/  F2FP.BF16.PACK_AB R11, R34, R21 ;  /* 0x00000015220b723e */ /* 0x000fe400000010ff */
[----:B------:R2:W3:Y:S01]  /*2780*/  LDS R21, [R0.X4+0x203c] ;  /* 0x00203c0000157984 */ /* 0x0004e20000004800 */
[----:B------:R-:W-:Y:S02]  /*2790*/  SEL R27, R27, RZ, P6 ;  /* 0x000000ff1b1b7207 */ /* 0x000fe40003000000 */
[----:B------:R-:W-:Y:S02]  /*27a0*/  SEL R2, R8, RZ, P6 ;  /* 0x000000ff08027207 */ /* 0x000fe40003000000 */
[----:B------:R-:W-:Y:S02]  /*27b0*/  SEL R22, R10, RZ, P6 ;  /* 0x000000ff0a167207 */ /* 0x000fe40003000000 */
[----:B------:R-:W-:-:S02]  /*27c0*/  SEL R24, R24, RZ, P6 ;  /* 0x000000ff18187207 */ /* 0x000fc40003000000 */
[----:B------:R-:W-:Y:S01]  /*27d0*/  SEL R26, R26, RZ, P6 ;  /* 0x000000ff1a1a7207 */ /* 0x000fe20003000000 */
[----:B------:R-:W-:Y:S01]  /*27e0*/  IMAD.U32 R10, R23, 0x10000, RZ ;  /* 0x00010000170a7824 */ /* 0x000fe200078e00ff */
[----:B------:R-:W-:Y:S01]  /*27f0*/  PRMT R3, R3, 0x7632, R3 ;  /* 0x0000763203037816 */ /* 0x000fe20000000003 */
[----:B------:R-:W-:Y:S01]  /*2800*/  IMAD.U32 R13, R27, 0x10000, RZ ;  /* 0x000100001b0d7824 */ /* 0x000fe200078e00ff */
[----:B------:R-:W-:Y:S01]  /*2810*/  PRMT R25, R25, 0x7632, R25 ;  /* 0x0000763219197816 */ /* 0x000fe20000000019 */
[----:B------:R-:W-:Y:S01]  /*2820*/  IMAD.U32 R9, R2, 0x10000, RZ ;  /* 0x0001000002097824 */ /* 0x000fe200078e00ff */
[----:B------:R-:W-:Y:S01]  /*2830*/  PRMT R23, R23, 0x7632, R23 ;  /* 0x0000763217177816 */ /* 0x000fe20000000017 */
[----:B------:R-:W-:Y:S01]  /*2840*/  IMAD.U32 R14, R24, 0x10000, RZ ;  /* 0x00010000180e7824 */ /* 0x000fe200078e00ff */
[----:B------:R-:W-:Y:S01]  /*2850*/  PRMT R2, R2, 0x7632, R2 ;  /* 0x0000763202027816 */ /* 0x000fe20000000002 */
[C---:B------:R-:W-:Y:S01]  /*2860*/  IMAD.U32 R8, R22.reuse, 0x10000, RZ ;  /* 0x0001000016087824 */ /* 0x040fe200078e00ff */
[----:B------:R-:W-:Y:S01]  /*2870*/  PRMT R22, R22, 0x7632, R22 ;  /* 0x0000763216167816 */ /* 0x000fe20000000016 */
[----:B------:R-:W-:Y:S01]  /*2880*/  IMAD.U32 R17, R26, 0x10000, RZ ;  /* 0x000100001a117824 */ /* 0x000fe200078e00ff */
[----:B------:R-:W-:-:S02]  /*2890*/  PRMT R27, R27, 0x7632, R27 ;  /* 0x000076321b1b7816 */ /* 0x000fc4000000001b */
[----:B------:R-:W-:Y:S02]  /*28a0*/  PRMT R24, R24, 0x7632, R24 ;  /* 0x0000763218187816 */ /* 0x000fe40000000018 */
[----:B------:R-:W-:Y:S01]  /*28b0*/  PRMT R26, R26, 0x7632, R26 ;  /* 0x000076321a1a7816 */ /* 0x000fe2000000001a */
[----:B------:R-:W-:Y:S01]  /*28c0*/  FADD R13, R10, R13 ;  /* 0x0000000d0a0d7221 */ /* 0x000fe20000000000 */
[----:B--2---:R-:W-:Y:S01]  /*28d0*/  IMAD.U32 R0, R3, 0x10000, RZ ;  /* 0x0001000003007824 */ /* 0x004fe200078e00ff */
[----:B------:R-:W-:Y:S01]  /*28e0*/  FADD R14, R9, R14 ;  /* 0x0000000e090e7221 */ /* 0x000fe20000000000 */
[----:B------:R-:W-:Y:S01]  /*28f0*/  IMAD.U32 R25, R25, 0x10000, RZ ;  /* 0x0001000019197824 */ /* 0x000fe200078e00ff */
[----:B------:R-:W-:Y:S01]  /*2900*/  F2FP.BF16.PACK_AB R10, R32, R55 ;  /* 0x00000037200a723e */ /* 0x000fe200000010ff */
[----:B------:R-:W-:Y:S01]  /*2910*/  IMAD.U32 R32, R23, 0x10000, RZ ;  /* 0x0001000017207824 */ /* 0x000fe200078e00ff */
[----:B------:R-:W-:Y:S01]  /*2920*/  FADD R17, R8, R17 ;  /* 0x0000001108117221 */ /* 0x000fe20000000000 */
[----:B------:R-:W-:Y:S01]  /*2930*/  IMAD.U32 R23, R2, 0x10000, RZ ;  /* 0x0001000002177824 */ /* 0x000fe200078e00ff */
[----:B------:R-:W-:Y:S01]  /*2940*/  FADD R25, R0, R25 ;  /* 0x0000001900197221 */ /* 0x000fe20000000000 */
[----:B------:R-:W-:-:S02]  /*2950*/  IMAD.U32 R33, R22, 0x10000, RZ ;  /* 0x0001000016217824 */ /* 0x000fc400078e00ff */
[----:B------:R-:W-:Y:S02]  /*2960*/  IMAD.U32 R27, R27, 0x10000, RZ ;  /* 0x000100001b1b7824 */ /* 0x000fe400078e00ff */
[----:B------:R-:W-:Y:S02]  /*2970*/  IMAD.U32 R24, R24, 0x10000, RZ ;  /* 0x0001000018187824 */ /* 0x000fe400078e00ff */
[----:B------:R-:W-:Y:S01]  /*2980*/  IMAD.U32 R26, R26, 0x10000, RZ ;  /* 0x000100001a1a7824 */ /* 0x000fe200078e00ff */
[----:B------:R-:W-:Y:S01]  /*2990*/  F2FP.BF16.PACK_AB R8, R54, R41 ;  /* 0x000000293608723e */ /* 0x000fe200000010ff */
[----:B------:R-:W-:Y:S01]  /*29a0*/  IMAD.WIDE R2, R7, R50, c[0x0][0x188] ;  /* 0x0000620007027625 */ /* 0x000fe200078e0232 */
[----:B------:R-:W-:Y:S01]  /*29b0*/  F2FP.BF16.PACK_AB R9, R56, R53 ;  /* 0x000000353809723e */ /* 0x000fe200000010ff */
[----:B------:R-:W-:Y:S01]  /*29c0*/  FADD R7, RZ, R52 ;  /* 0x00000034ff077221 */ /* 0x000fe20000000000 */
[----:B------:R-:W-:Y:S01]  /*29d0*/  FADD R0, RZ, R51 ;  /* 0x00000033ff007221 */ /* 0x000fe20000000000 */
[----:B0-----:R-:W-:Y:S01]  /*29e0*/  @P0 FSEL R6, R14, RZ, P5 ;  /* 0x000000ff0e060208 */ /* 0x001fe20002800000 */
[----:B------:R-:W-:Y:S01]  /*29f0*/  FADD R27, R32, R27 ;  /* 0x0000001b201b7221 */ /* 0x000fe20000000000 */
[----:B-1----:R-:W-:Y:S01]  /*2a00*/  @P0 FSEL R15, R16, RZ, P5 ;  /* 0x000000ff100f0208 */ /* 0x002fe20002800000 */
[----:B------:R-:W-:Y:S01]  /*2a10*/  FADD R24, R23, R24 ;  /* 0x0000001817187221 */ /* 0x000fe20000000000 */
[----:B------:R-:W-:Y:S01]  /*2a20*/  FADD R26, R33, R26 ;  /* 0x0000001a211a7221 */ /* 0x000fe20000000000 */
[----:B------:R0:W-:Y:S01]  /*2a30*/  @!P3 STG.E.128 [R2.64], R8 ;  /* 0x000000080200b986 */ /* 0x0001e2000c101d04 */
[----:B----4-:R-:W-:Y:S01]  /*2a40*/  @P0 FSEL R12, R13, RZ, P5 ;  /* 0x000000ff0d0c0208 */ /* 0x010fe20002800000 */
[----:B------:R-:W-:Y:S01]  /*2a50*/  FADD R13, RZ, R28 ;  /* 0x0000001cff0d7221 */ /* 0x000fe20000000000 */
[----:B------:R-:W-:Y:S01]  /*2a60*/  FSEL R6, R7, R6, !P1 ;  /* 0x0000000607067208 */ /* 0x000fe20004800000 */
[----:B------:R-:W-:Y:S01]  /*2a70*/  FADD R7, RZ, R30 ;  /* 0x0000001eff077221 */ /* 0x000fe20000000000 */
[----:B------:R-:W-:Y:S01]  /*2a80*/  FSEL R15, R0, R15, !P1 ;  /* 0x0000000f000f7208 */ /* 0x000fe20004800000 */
[----:B------:R-:W-:Y:S01]  /*2a90*/  FADD R0, RZ, R29 ;  /* 0x0000001dff007221 */ /* 0x000fe20000000000 */
[----:B-----5:R-:W-:-:S02]  /*2aa0*/  @P0 FSEL R4, R24, RZ, P5 ;  /* 0x000000ff18040208 */ /* 0x020fc40002800000 */
[----:B------:R-:W-:Y:S02]  /*2ab0*/  @P0 FSEL R20, R25, RZ, P5 ;  /* 0x000000ff19140208 */ /* 0x000fe40002800000 */
[----:B------:R-:W-:Y:S02]  /*2ac0*/  @P0 FSEL R18, R17, RZ, P5 ;  /* 0x000000ff11120208 */ /* 0x000fe40002800000 */
[----:B------:R-:W-:Y:S02]  /*2ad0*/  @P0 FSEL R19, R26, RZ, P5 ;  /* 0x000000ff1a130208 */ /* 0x000fe40002800000 */
[----:B---3--:R-:W-:Y:S01]  /*2ae0*/  @P0 FSEL R21, R27, RZ, P5 ;  /* 0x000000ff1b150208 */ /* 0x008fe20002800000 */
[----:B0-----:R-:W-:Y:S01]  /*2af0*/  FADD R3, RZ, R60 ;  /* 0x0000003cff037221 */ /* 0x001fe20000000000 */
[----:B------:R-:W-:Y:S01]  /*2b00*/  FADD R2, RZ, R31 ;  /* 0x0000001fff027221 */ /* 0x000fe20000000000 */
[----:B------:R-:W-:Y:S02]  /*2b10*/  FSEL R12, R13, R12, !P1 ;  /* 0x0000000c0d0c7208 */ /* 0x000fe40004800000 */
[----:B------:R-:W-:-:S02]  /*2b20*/  FSEL R57, R57, R4, !P1 ;  /* 0x0000000439397208 */ /* 0x000fc40004800000 */
[----:B------:R-:W-:Y:S02]  /*2b30*/  FSEL R20, R3, R20, !P1 ;  /* 0x0000001403147208 */ /* 0x000fe40004800000 */
[----:B------:R-:W-:Y:S02]  /*2b40*/  FSEL R7, R7, R18, !P1 ;  /* 0x0000001207077208 */ /* 0x000fe40004800000 */
[----:B------:R-:W-:Y:S02]  /*2b50*/  FSEL R0, R0, R19, !P1 ;  /* 0x0000001300007208 */ /* 0x000fe40004800000 */
[----:B------:R-:W-:Y:S01]  /*2b60*/  FSEL R21, R2, R21, !P1 ;  /* 0x0000001502157208 */ /* 0x000fe20004800000 */
[----:B------:R-:W-:Y:S01]  /*2b70*/  IMAD.WIDE R50, R5, R50, c[0x0][0x188] ;  /* 0x0000620005327625 */ /* 0x000fe200078e0232 */
[----:B------:R-:W-:Y:S02]  /*2b80*/  F2FP.BF16.PACK_AB R8, R57, R6 ;  /* 0x000000063908723e */ /* 0x000fe400000010ff */
[----:B------:R-:W-:-:S02]  /*2b90*/  F2FP.BF16.PACK_AB R9, R20, R15 ;  /* 0x0000000f1409723e */ /* 0x000fc400000010ff */
[----:B------:R-:W-:Y:S02]  /*2ba0*/  F2FP.BF16.PACK_AB R10, R0, R7 ;  /* 0x00000007000a723e */ /* 0x000fe400000010ff */
[----:B------:R-:W-:Y:S01]  /*2bb0*/  F2FP.BF16.PACK_AB R11, R21, R12 ;  /* 0x0000000c150b723e */ /* 0x000fe200000010ff */
[----:B------:R-:W-:Y:S06]  /*2bc0*/  @P3 EXIT ;  /* 0x000000000000394d */ /* 0x000fec0003800000 */
[----:B------:R-:W-:Y:S01]  /*2bd0*/  STG.E.128 [R50.64], R8 ;  /* 0x0000000832007986 */ /* 0x000fe2000c101d04 */
[----:B------:R-:W-:Y:S05]  /*2be0*/  EXIT ;  /* 0x000000000000794d */ /* 0x000fea0003800000 */
.L_x_0:
[----:B------:R-:W-:-:S00]  /*2bf0*/  BRA `(.L_x_0) ;  /* 0xfffffff000007947 */ /* 0x000fc0000383ffff */
[----:B------:R-:W-:-:S00]  /*2c00*/  NOP ;  /* 0x0000000000007918 */ /* 0x000fc00000000000 */
[----:B------:R-:W-:-:S00]  /*2c10*/  NOP ;  /* 0x0000000000007918 */ /* 0x000fc00000000000 */
[----:B------:R-:W-:-:S00]  /*2c20*/  NOP ;  /* 0x0000000000007918 */ /* 0x000fc00000000000 */
[----:B------:R-:W-:-:S00]  /*2c30*/  NOP ;  /* 0x0000000000007918 */ /* 0x000fc00000000000 */
[----:B------:R-:W-:-:S00]  /*2c40*/  NOP ;  /* 0x0000000000007918 */ /* 0x000fc00000000000 */
[----:B------:R-:W-:-:S00]  /*2c50*/  NOP ;  /* 0x0000000000007918 */ /* 0x000fc00000000000 */
[----:B------:R-:W-:-:S00]  /*2c60*/  NOP ;  /* 0x0000000000007918 */ /* 0x000fc00000000000 */
[----:B------:R-:W-:-:S00]  /*2c70*/  NOP ;  /* 0x0000000000007918 */ /* 0x000fc00000000000 */
.L_x_1:


//--------------------- .nv.shared.triton__0d1d2d3d4d5d6de7de --------------------------
	.section	.nv.shared.triton__0d1d2d3d4d5d6de7de,"aw",@nobits
	.align	16
